def matmul_kernel(
    a_ptr,
    b_ptr,
    c_ptr,
    M,
    N,
    K,
    stride_am,
    stride_ak,
    stride_bk,
    stride_bn,
    stride_cm,
    stride_cn,
    BLOCK_M: tl.constexpr,
    BLOCK_N: tl.constexpr,
    BLOCK_K: tl.constexpr,
    GROUP_M: tl.constexpr,
):
    pid = tl.program_id(axis=0)
    num_pid_m = tl.cdiv(M, BLOCK_M)
    num_pid_n = tl.cdiv(N, BLOCK_N)
    num_pid_in_group = GROUP_M * num_pid_n
    group_id = pid // num_pid_in_group
    first_pid_m = group_id * GROUP_M
    group_size_m = min(num_pid_m - first_pid_m, GROUP_M)
    pid_m = first_pid_m + ((pid % num_pid_in_group) % group_size_m)
    pid_n = (pid % num_pid_in_group) // group_size_m

    offs_am = (pid_m * BLOCK_M + tl.arange(0, BLOCK_M)) % M
    offs_bn = (pid_n * BLOCK_N + tl.arange(0, BLOCK_N)) % N
    offs_k = tl.arange(0, BLOCK_K)
    a_ptrs = a_ptr + offs_am[:, None] * stride_am + offs_k[None, :] * stride_ak
    b_ptrs = b_ptr + offs_k[:, None] * stride_bk + offs_bn[None, :] * stride_bn

    acc = tl.zeros((BLOCK_M, BLOCK_N), dtype=tl.float32)
    for kk in range(0, tl.cdiv(K, BLOCK_K)):
        a = tl.load(a_ptrs, mask=offs_k[None, :] < K - kk * BLOCK_K, other=0.0)
        b = tl.load(b_ptrs, mask=offs_k[:, None] < K - kk * BLOCK_K, other=0.0)
        acc = tl.dot(a, b, acc)
        a_ptrs += BLOCK_K * stride_ak
        b_ptrs += BLOCK_K * stride_bk

    c = acc.to(c_ptr.dtype.element_ty)
    offs_cm = pid_m * BLOCK_M + tl.arange(0, BLOCK_M)
    offs_cn = pid_n * BLOCK_N + tl.arange(0, BLOCK_N)
    c_ptrs = c_ptr + offs_cm[:, None] * stride_cm + offs_cn[None, :] * stride_cn
    mask = (offs_cm[:, None] < M) & (offs_cn[None, :] < N)
    tl.store(c_ptrs, c, mask=mask)

# config = {"BLOCK_K": 32, "BLOCK_M": 128, "BLOCK_N": 128, "GROUP_M": 8, "arch": "sm_90", "dtype": "fp32", "num_ctas": 1, "num_stages": 3, "num_warps": 4}
# arch = sm_90


// ===== COMPILED SASS (sm_90a) =====

	.target	sm_90a

	.elftype	@"ET_EXEC"


//--------------------- .note.nv.tkinfo           --------------------------
	.section	.note.nv.tkinfo,"",@"SHT_NOTE"
	.sectionflags	@"SHF_NOTE_NV_TKINFO"
	.tkinfo
        /*0018*/ 	.word	0x00000002
        /*0030*/ 	.string	""
        /*0030*/ 	.string	"ptxas"
        /*0030*/ 	.string	"Cuda compilation tools, release 13.0, V13.0.88"
        /*0030*/ 	.string	"Build cuda_13.0.r13.0/compiler.36424714_0"
        /*0030*/ 	.string	"-v  -suppress-debug-info  -lineinfo  -arch sm_90a "



//--------------------- .note.nv.cuinfo           --------------------------
	.section	.note.nv.cuinfo,"",@"SHT_NOTE"
	.sectionflags	@"SHF_NOTE_NV_CUINFO"
        /*0018*/ 	.short	0x0002
        /*001a*/ 	.short	0x005a
        /*001c*/ 	.short	0x0082
	.zero		2


//--------------------- .nv.info                  --------------------------
	.section	.nv.info,"",@"SHT_CUDA_INFO"
	.align	4


	//----- nvinfo : EIATTR_REGCOUNT
	.align		4
        /*0000*/ 	.byte	0x04, 0x2f
        /*0002*/ 	.short	(.L_1 - .L_0)
	.align		4
.L_0:
        /*0004*/ 	.word	index@(matmul_kernel)
        /*0008*/ 	.word	0x000000ff


	//----- nvinfo : EIATTR_FRAME_SIZE
	.align		4
.L_1:
        /*000c*/ 	.byte	0x04, 0x11
        /*000e*/ 	.short	(.L_3 - .L_2)
	.align		4
.L_2:
        /*0010*/ 	.word	index@(matmul_kernel)
        /*0014*/ 	.word	0x00000018


	//----- nvinfo : EIATTR_MIN_STACK_SIZE
	.align		4
.L_3:
        /*0018*/ 	.byte	0x04, 0x12
        /*001a*/ 	.short	(.L_5 - .L_4)
	.align		4
.L_4:
        /*001c*/ 	.word	index@(matmul_kernel)
        /*0020*/ 	.word	0x00000018
.L_5:


//--------------------- .nv.compat                --------------------------
	.section	.nv.compat,"",@"SHT_CUDA_COMPAT_INFO"
	.align	4
        /*0000*/ 	.byte	0x02, 0x09, 0x01, 0x00, 0x02, 0x02, 0x04, 0x00, 0x02, 0x05, 0x05, 0x00, 0x03, 0x07, 0x01, 0x01
        /*0010*/ 	.byte	0x02, 0x03, 0x00, 0x00, 0x02, 0x06, 0x01, 0x00, 0x04, 0x0b, 0x08, 0x00, 0x00, 0x00, 0x00, 0x00
        /*0020*/ 	.byte	0x00, 0x00, 0x00, 0x00


//--------------------- .nv.info.matmul_kernel    --------------------------
	.section	.nv.info.matmul_kernel,"",@"SHT_CUDA_INFO"
	.sectionflags	@""
	.align	4


	//----- nvinfo : EIATTR_CUDA_API_VERSION
	.align		4
        /*0000*/ 	.byte	0x04, 0x37
        /*0002*/ 	.short	(.L_7 - .L_6)
.L_6:
        /*0004*/ 	.word	0x00000082


	//----- nvinfo : EIATTR_KPARAM_INFO
	.align		4
.L_7:
        /*0008*/ 	.byte	0x04, 0x17
        /*000a*/ 	.short	(.L_9 - .L_8)
.L_8:
        /*000c*/ 	.word	0x00000000
        /*0010*/ 	.short	0x000d
        /*0012*/ 	.short	0x0048
        /*0014*/ 	.byte	0x00, 0xf4, 0x21, 0x00


	//----- nvinfo : EIATTR_KPARAM_INFO
	.align		4
.L_9:
        /*0018*/ 	.byte	0x04, 0x17
        /*001a*/ 	.short	(.L_11 - .L_10)
.L_10:
        /*001c*/ 	.word	0x00000000
        /*0020*/ 	.short	0x000c
        /*0022*/ 	.short	0x0040
        /*0024*/ 	.byte	0x00, 0xf4, 0x21, 0x00


	//----- nvinfo : EIATTR_KPARAM_INFO
	.align		4
.L_11:
        /*0028*/ 	.byte	0x04, 0x17
        /*002a*/ 	.short	(.L_13 - .L_12)
.L_12:
        /*002c*/ 	.word	0x00000000
        /*0030*/ 	.short	0x000b
        /*0032*/ 	.short	0x0038
        /*0034*/ 	.byte	0x00, 0xf0, 0x11, 0x00


	//----- nvinfo : EIATTR_KPARAM_INFO
	.align		4
.L_13:
        /*0038*/ 	.byte	0x04, 0x17
        /*003a*/ 	.short	(.L_15 - .L_14)
.L_14:
        /*003c*/ 	.word	0x00000000
        /*0040*/ 	.short	0x000a
        /*0042*/ 	.short	0x0034
        /*0044*/ 	.byte	0x00, 0xf0, 0x11, 0x00


	//----- nvinfo : EIATTR_KPARAM_INFO
	.align		4
.L_15:
        /*0048*/ 	.byte	0x04, 0x17
        /*004a*/ 	.short	(.L_17 - .L_16)
.L_16:
        /*004c*/ 	.word	0x00000000
        /*0050*/ 	.short	0x0009
        /*0052*/ 	.short	0x0030
        /*0054*/ 	.byte	0x00, 0xf0, 0x11, 0x00


	//----- nvinfo : EIATTR_KPARAM_INFO
	.align		4
.L_17:
        /*0058*/ 	.byte	0x04, 0x17
        /*005a*/ 	.short	(.L_19 - .L_18)
.L_18:
        /*005c*/ 	.word	0x00000000
        /*0060*/ 	.short	0x0008
        /*0062*/ 	.short	0x002c
        /*0064*/ 	.byte	0x00, 0xf0, 0x11, 0x00


	//----- nvinfo : EIATTR_KPARAM_INFO
	.align		4
.L_19:
        /*0068*/ 	.byte	0x04, 0x17
        /*006a*/ 	.short	(.L_21 - .L_20)
.L_20:
        /*006c*/ 	.word	0x00000000
        /*0070*/ 	.short	0x0007
        /*0072*/ 	.short	0x0028
        /*0074*/ 	.byte	0x00, 0xf0, 0x11, 0x00


	//----- nvinfo : EIATTR_KPARAM_INFO
	.align		4
.L_21:
        /*0078*/ 	.byte	0x04, 0x17
        /*007a*/ 	.short	(.L_23 - .L_22)
.L_22:
        /*007c*/ 	.word	0x00000000
        /*0080*/ 	.short	0x0006
        /*0082*/ 	.short	0x0024
        /*0084*/ 	.byte	0x00, 0xf0, 0x11, 0x00


	//----- nvinfo : EIATTR_KPARAM_INFO
	.align		4
.L_23:
        /*0088*/ 	.byte	0x04, 0x17
        /*008a*/ 	.short	(.L_25 - .L_24)
.L_24:
        /*008c*/ 	.word	0x00000000
        /*0090*/ 	.short	0x0005
        /*0092*/ 	.short	0x0020
        /*0094*/ 	.byte	0x00, 0xf0, 0x11, 0x00


	//----- nvinfo : EIATTR_KPARAM_INFO
	.align		4
.L_25:
        /*0098*/ 	.byte	0x04, 0x17
        /*009a*/ 	.short	(.L_27 - .L_26)
.L_26:
        /*009c*/ 	.word	0x00000000
        /*00a0*/ 	.short	0x0004
        /*00a2*/ 	.short	0x001c
        /*00a4*/ 	.byte	0x00, 0xf0, 0x11, 0x00


	//----- nvinfo : EIATTR_KPARAM_INFO
	.align		4
.L_27:
        /*00a8*/ 	.byte	0x04, 0x17
        /*00aa*/ 	.short	(.L_29 - .L_28)
.L_28:
        /*00ac*/ 	.word	0x00000000
        /*00b0*/ 	.short	0x0003
        /*00b2*/ 	.short	0x0018
        /*00b4*/ 	.byte	0x00, 0xf0, 0x11, 0x00


	//----- nvinfo : EIATTR_KPARAM_INFO
	.align		4
.L_29:
        /*00b8*/ 	.byte	0x04, 0x17
        /*00ba*/ 	.short	(.L_31 - .L_30)
.L_30:
        /*00bc*/ 	.word	0x00000000
        /*00c0*/ 	.short	0x0002
        /*00c2*/ 	.short	0x0010
        /*00c4*/ 	.byte	0x00, 0xf4, 0x21, 0x00


	//----- nvinfo : EIATTR_KPARAM_INFO
	.align		4
.L_31:
        /*00c8*/ 	.byte	0x04, 0x17
        /*00ca*/ 	.short	(.L_33 - .L_32)
.L_32:
        /*00cc*/ 	.word	0x00000000
        /*00d0*/ 	.short	0x0001
        /*00d2*/ 	.short	0x0008
        /*00d4*/ 	.byte	0x00, 0xf4, 0x21, 0x00


	//----- nvinfo : EIATTR_KPARAM_INFO
	.align		4
.L_33:
        /*00d8*/ 	.byte	0x04, 0x17
        /*00da*/ 	.short	(.L_35 - .L_34)
.L_34:
        /*00dc*/ 	.word	0x00000000
        /*00e0*/ 	.short	0x0000
        /*00e2*/ 	.short	0x0000
        /*00e4*/ 	.byte	0x00, 0xf4, 0x21, 0x00


	//----- nvinfo : EIATTR_SPARSE_MMA_MASK
	.align		4
.L_35:
        /*00e8*/ 	.byte	0x03, 0x50
        /*00ea*/ 	.short	0x0000


	//----- nvinfo : EIATTR_MAXREG_COUNT
	.align		4
        /*00ec*/ 	.byte	0x03, 0x1b
        /*00ee*/ 	.short	0x00ff


	//----- nvinfo : EIATTR_NUM_BARRIERS
	.align		4
        /*00f0*/ 	.byte	0x02, 0x4c
        /*00f2*/ 	.byte	0x01
	.zero		1


	//----- nvinfo : EIATTR_ANNOTATIONS
	.align		4
        /*00f4*/ 	.byte	0x04, 0x55
        /*00f6*/ 	.short	(.L_37 - .L_36)


	//   ....[0]....
.L_36:
        /*00f8*/ 	.word	0x00000001
        /*00fc*/ 	.byte	0xc0, 0x00, 0x00, 0x00, 0x01, 0x00, 0x00, 0x00, 0xa0, 0x15, 0x00, 0x00, 0x01, 0x00, 0x00, 0x00
        /*010c*/ 	.byte	0x90, 0x56, 0x00, 0x00, 0x01, 0x00, 0x00, 0x00, 0x80, 0x6c, 0x00, 0x00, 0x01, 0x00, 0x00, 0x00
        /*011c*/ 	.byte	0x20, 0x88, 0x00, 0x00, 0x01, 0x00, 0x00, 0x00, 0x70, 0x88, 0x00, 0x00, 0x01, 0x00, 0x00, 0x00
        /*012c*/ 	.byte	0xb0, 0x88, 0x00, 0x00


	//----- nvinfo : EIATTR_MERCURY_ISA_VERSION
	.align		4
.L_37:
        /*0130*/ 	.byte	0x03, 0x5f
        /*0132*/ 	.short	0x0101


	//----- nvinfo : EIATTR_EXIT_INSTR_OFFSETS
	.align		4
        /*0134*/ 	.byte	0x04, 0x1c
        /*0136*/ 	.short	(.L_39 - .L_38)


	//   ....[0]....
.L_38:
        /*0138*/ 	.word	0x0000d160


	//   ....[1]....
        /*013c*/ 	.word	0x0000d180


	//----- nvinfo : EIATTR_REQNTID
	.align		4
.L_39:
        /*0140*/ 	.byte	0x04, 0x10
        /*0142*/ 	.short	(.L_41 - .L_40)
.L_40:
        /*0144*/ 	.word	0x00000080
        /*0148*/ 	.word	0x00000001
        /*014c*/ 	.word	0x00000001


	//----- nvinfo : EIATTR_CBANK_PARAM_SIZE
	.align		4
.L_41:
        /*0150*/ 	.byte	0x03, 0x19
        /*0152*/ 	.short	0x0050


	//----- nvinfo : EIATTR_PARAM_CBANK
	.align		4
        /*0154*/ 	.byte	0x04, 0x0a
        /*0156*/ 	.short	(.L_43 - .L_42)
	.align		4
.L_42:
        /*0158*/ 	.word	index@(.nv.constant0.matmul_kernel)
        /*015c*/ 	.short	0x0210
        /*015e*/ 	.short	0x0050


	//----- nvinfo : EIATTR_SW_WAR
	.align		4
.L_43:
        /*0160*/ 	.byte	0x04, 0x36
        /*0162*/ 	.short	(.L_45 - .L_44)
.L_44:
        /*0164*/ 	.word	0x00000008
.L_45:


//--------------------- .nv.callgraph             --------------------------
	.section	.nv.callgraph,"",@"SHT_CUDA_CALLGRAPH"
	.align	4
	.sectionentsize	8
	.align		4
        /*0000*/ 	.word	0x00000000
	.align		4
        /*0004*/ 	.word	0xffffffff
	.align		4
        /*0008*/ 	.word	0x00000000
	.align		4
        /*000c*/ 	.word	0xfffffffe
	.align		4
        /*0010*/ 	.word	0x00000000
	.align		4
        /*0014*/ 	.word	0xfffffffd
	.align		4
        /*0018*/ 	.word	0x00000000
	.align		4
        /*001c*/ 	.word	0xfffffffc


//--------------------- .text.matmul_kernel       --------------------------
	.section	.text.matmul_kernel,"ax",@progbits
	.align	128
        .global         matmul_kernel
        .type           matmul_kernel,@function
        .size           matmul_kernel,(.L_x_3 - matmul_kernel)
        .other          matmul_kernel,@"STO_CUDA_ENTRY STV_DEFAULT"
matmul_kernel:
.text.matmul_kernel:
[----:B------:R-:W1:Y:S08]  /*0000*/  LDC R1, c[0x0][0x28] ;  /* 0x00000a00ff017b82 */ /* 0x000e700000000800 */
[----:B------:R-:W2:Y:S01]  /*0010*/  LDC.64 R2, c[0x0][0x228] ;  /* 0x00008a00ff027b82 */ /* 0x000ea20000000a00 */
[----:B-1----:R-:W-:Y:S01]  /*0020*/  VIADD R1, R1, 0xffffffe8 ;  /* 0xffffffe801017836 */ /* 0x002fe20000000000 */
[----:B------:R-:W1:Y:S01]  /*0030*/  S2R R5, SR_CTAID.X ;  /* 0x0000000000057919 */ /* 0x000e620000002500 */
[----:B------:R-:W-:Y:S01]  /*0040*/  ULDC.64 UR6, c[0x0][0x210] ;  /* 0x0000840000067ab9 */ /* 0x000fe20000000a00 */
[----:B------:R-:W-:Y:S01]  /*0050*/  UMOV UR8, 0x400 ;  /* 0x0000040000087882 */ /* 0x000fe20000000000 */
[----:B------:R-:W-:Y:S01]  /*0060*/  ULDC.64 UR16, c[0x0][0x208] ;  /* 0x0000820000107ab9 */ /* 0x000fe20000000a00 */
[----:B------:R-:W3:Y:S01]  /*0070*/  S2R R170, SR_TID.X ;  /* 0x0000000000aa7919 */ /* 0x000ee20000002100 */
[----:B------:R-:W-:Y:S01]  /*0080*/  ULDC UR9, c[0x0][0x240] ;  /* 0x0000900000097ab9 */ /* 0x000fe20000000800 */
[----:B------:R-:W4:Y:S08]  /*0090*/  LDC.64 R168, c[0x0][0x230] ;  /* 0x00008c00ffa87b82 */ /* 0x000f300000000a00 */
[----:B------:R-:W5:Y:S01]  /*00a0*/  LDC.64 R158, c[0x0][0x238] ;  /* 0x00008e00ff9e7b82 */ /* 0x000f620000000a00 */
[----:B--2---:R-:W-:Y:S01]  /*00b0*/  IMAD.MOV.U32 R153, RZ, RZ, R3 ;  /* 0x000000ffff997224 */ /* 0x004fe200078e0003 */
[----:B------:R2:W-:Y:S01]  /*00c0*/  STL.64 [R1+0x8], R2 ;  /* 0x0000080201007387 */ /* 0x0005e20000100a00 */
[----:B------:R-:W-:-:S05]  /*00d0*/  IMAD.MOV.U32 R171, RZ, RZ, R2 ;  /* 0x000000ffffab7224 */ /* 0x000fca00078e0002 */
[----:B------:R-:W3:Y:S01]  /*00e0*/  S2UR UR4, SR_CgaCtaId ;  /* 0x00000000000479c3 */ /* 0x000ee20000008800 */
[----:B------:R-:W-:Y:S02]  /*00f0*/  VIADD R0, R153, 0x7f ;  /* 0x0000007f99007836 */ /* 0x000fe40000000000 */
[C---:B----4-:R-:W-:Y:S01]  /*0100*/  VIADD R37, R168.reuse, 0xffffffc3 ;  /* 0xffffffc3a8257836 */ /* 0x050fe20000000000 */
[----:B-1----:R-:W-:Y:S01]  /*0110*/  IABS R8, R5 ;  /* 0x0000000500087213 */ /* 0x002fe20000000000 */
[C---:B------:R-:W-:Y:S01]  /*0120*/  VIADD R41, R168.reuse, 0xffffffdd ;  /* 0xffffffdda8297836 */ /* 0x040fe20000000000 */
[----:B--2---:R-:W-:Y:S01]  /*0130*/  SHF.R.S32.HI R3, RZ, 0x1f, R0 ;  /* 0x0000001fff037819 */ /* 0x004fe20000011400 */
[----:B------:R-:W-:Y:S02]  /*0140*/  VIADD R45, R168, 0xffffffd9 ;  /* 0xffffffd9a82d7836 */ /* 0x000fe40000000000 */
[C---:B-----5:R-:W-:Y:S01]  /*0150*/  IMAD.SHL.U32 R238, R158.reuse, 0x2, RZ ;  /* 0x000000029eee7824 */ /* 0x060fe200078e00ff */
[----:B------:R-:W-:Y:S01]  /*0160*/  LEA.HI R3, R3, R0, RZ, 0x7 ;  /* 0x0000000003037211 */ /* 0x000fe200078f38ff */
[----:B------:R-:W-:-:S02]  /*0170*/  IMAD.SHL.U32 R206, R158, 0x4, RZ ;  /* 0x000000049ece7824 */ /* 0x000fc400078e00ff */
[C---:B------:R-:W-:Y:S01]  /*0180*/  IMAD R210, R158.reuse, 0x18, RZ ;  /* 0x000000189ed27824 */ /* 0x040fe200078e02ff */
[----:B------:R-:W-:Y:S01]  /*0190*/  SHF.R.S32.HI R3, RZ, 0x7, R3 ;  /* 0x00000007ff037819 */ /* 0x000fe20000011403 */
[C---:B------:R-:W-:Y:S02]  /*01a0*/  IMAD R235, R158.reuse, 0x6, RZ ;  /* 0x000000069eeb7824 */ /* 0x040fe400078e02ff */
[C---:B------:R-:W-:Y:S02]  /*01b0*/  IMAD R212, R158.reuse, 0xc, RZ ;  /* 0x0000000c9ed47824 */ /* 0x040fe400078e02ff */
[----:B------:R-:W-:Y:S01]  /*01c0*/  IMAD.SHL.U32 R4, R3, 0x8, RZ ;  /* 0x0000000803047824 */ /* 0x000fe200078e00ff */
[----:B---3--:R-:W-:Y:S01]  /*01d0*/  ULEA UR8, UR4, UR8, 0x18 ;  /* 0x0000000804087291 */ /* 0x008fe2000f8ec03f */
[C---:B------:R-:W-:Y:S02]  /*01e0*/  IMAD.SHL.U32 R233, R158.reuse, 0x8, RZ ;  /* 0x000000089ee97824 */ /* 0x040fe400078e00ff */
[C---:B------:R-:W-:Y:S01]  /*01f0*/  IMAD R237, R158.reuse, 0x3, RZ ;  /* 0x000000039eed7824 */ /* 0x040fe200078e02ff */
[-C--:B------:R-:W-:Y:S01]  /*0200*/  IABS R7, R4.reuse ;  /* 0x0000000400077213 */ /* 0x080fe20000000000 */
[C---:B------:R-:W-:Y:S01]  /*0210*/  IMAD R109, R158.reuse, 0x28, RZ ;  /* 0x000000289e6d7824 */ /* 0x040fe200078e02ff */
[----:B------:R-:W-:Y:S01]  /*0220*/  IABS R10, R4 ;  /* 0x00000004000a7213 */ /* 0x000fe20000000000 */
[C---:B------:R-:W-:Y:S01]  /*0230*/  IMAD R211, R158.reuse, 0x14, RZ ;  /* 0x000000149ed37824 */ /* 0x040fe200078e02ff */
[----:B------:R-:W1:Y:S01]  /*0240*/  I2F.RP R0, R7 ;  /* 0x0000000700007306 */ /* 0x000e620000209400 */
[C---:B------:R-:W-:Y:S01]  /*0250*/  IMAD R231, R158.reuse, 0xa, RZ ;  /* 0x0000000a9ee77824 */ /* 0x040fe200078e02ff */
[----:B------:R-:W-:Y:S01]  /*0260*/  ULDC.64 UR4, c[0x0][0x218] ;  /* 0x0000860000047ab9 */ /* 0x000fe20000000a00 */
[----:B------:R-:W-:-:S02]  /*0270*/  IMAD R236, R158, 0x5, RZ ;  /* 0x000000059eec7824 */ /* 0x000fc400078e02ff */
[C---:B------:R-:W-:Y:S02]  /*0280*/  IMAD R113, R158.reuse, 0x30, RZ ;  /* 0x000000309e717824 */ /* 0x040fe400078e02ff */
[C---:B------:R-:W-:Y:S02]  /*0290*/  IMAD R209, R158.reuse, 0x1c, RZ ;  /* 0x0000001c9ed17824 */ /* 0x040fe400078e02ff */
[C---:B------:R-:W-:Y:S02]  /*02a0*/  IMAD R234, R158.reuse, 0x7, RZ ;  /* 0x000000079eea7824 */ /* 0x040fe400078e02ff */
[C---:B------:R-:W-:Y:S02]  /*02b0*/  IMAD R117, R158.reuse, 0x38, RZ ;  /* 0x000000389e757824 */ /* 0x040fe400078e02ff */
[C---:B------:R-:W-:Y:S01]  /*02c0*/  IMAD R107, R158.reuse, 0x24, RZ ;  /* 0x000000249e6b7824 */ /* 0x040fe200078e02ff */
[----:B-1----:R-:W1:Y:S01]  /*02d0*/  MUFU.RCP R0, R0 ;  /* 0x0000000000007308 */ /* 0x002e620000001000 */
[----:B------:R-:W-:-:S02]  /*02e0*/  IMAD R228, R158, 0xe, RZ ;  /* 0x0000000e9ee47824 */ /* 0x000fc400078e02ff */
[C---:B------:R-:W-:Y:S02]  /*02f0*/  IMAD R232, R158.reuse, 0x9, RZ ;  /* 0x000000099ee87824 */ /* 0x040fe400078e02ff */
[C---:B------:R-:W-:Y:S02]  /*0300*/  IMAD R111, R158.reuse, 0x2c, RZ ;  /* 0x0000002c9e6f7824 */ /* 0x040fe400078e02ff */
[C---:B------:R-:W-:Y:S02]  /*0310*/  IMAD.SHL.U32 R226, R158.reuse, 0x10, RZ ;  /* 0x000000109ee27824 */ /* 0x040fe400078e00ff */
[C---:B------:R-:W-:Y:S02]  /*0320*/  IMAD R230, R158.reuse, 0xb, RZ ;  /* 0x0000000b9ee67824 */ /* 0x040fe400078e02ff */
[C---:B------:R-:W-:Y:S02]  /*0330*/  IMAD R125, R158.reuse, 0x48, RZ ;  /* 0x000000489e7d7824 */ /* 0x040fe400078e02ff */
[----:B------:R-:W-:-:S02]  /*0340*/  IMAD R115, R158, 0x34, RZ ;  /* 0x000000349e737824 */ /* 0x000fc400078e02ff */
[----:B------:R-:W-:Y:S02]  /*0350*/  IMAD R224, R158, 0x12, RZ ;  /* 0x000000129ee07824 */ /* 0x000fe400078e02ff */
[----:B-1----:R-:W-:Y:S02]  /*0360*/  VIADD R2, R0, 0xffffffe ;  /* 0x0ffffffe00027836 */ /* 0x002fe40000000000 */
[----:B------:R-:W-:Y:S01]  /*0370*/  IMAD.MOV R0, RZ, RZ, -R10 ;  /* 0x000000ffff007224 */ /* 0x000fe200078e0a0a */
[----:B------:R-:W-:Y:S01]  /*0380*/  LOP3.LUT R10, R170, 0x7f, RZ, 0xc0, !PT ;  /* 0x0000007faa0a7812 */ /* 0x000fe200078ec0ff */
[----:B------:R1:W2:Y:S01]  /*0390*/  F2I.FTZ.U32.TRUNC.NTZ R3, R2 ;  /* 0x0000000200037305 */ /* 0x0002a2000021f000 */
[C---:B------:R-:W-:Y:S02]  /*03a0*/  IMAD R229, R158.reuse, 0xd, RZ ;  /* 0x0000000d9ee57824 */ /* 0x040fe400078e02ff */
[----:B------:R-:W-:Y:S02]  /*03b0*/  IMAD R129, R158, 0x50, RZ ;  /* 0x000000509e817824 */ /* 0x000fe400078e02ff */
[----:B------:R-:W-:-:S02]  /*03c0*/  IMAD.SHL.U32 R207, R10, 0x4, RZ ;  /* 0x000000040acf7824 */ /* 0x000fc400078e00ff */
[C---:B------:R-:W-:Y:S02]  /*03d0*/  IMAD R119, R158.reuse, 0x3c, RZ ;  /* 0x0000003c9e777824 */ /* 0x040fe400078e02ff */
[----:B-1----:R-:W-:Y:S02]  /*03e0*/  IMAD.MOV.U32 R2, RZ, RZ, RZ ;  /* 0x000000ffff027224 */ /* 0x002fe400078e00ff */
[C---:B------:R-:W-:Y:S02]  /*03f0*/  IMAD R227, R158.reuse, 0xf, RZ ;  /* 0x0000000f9ee37824 */ /* 0x040fe400078e02ff */
[C---:B------:R-:W-:Y:S02]  /*0400*/  IMAD R133, R158.reuse, 0x58, RZ ;  /* 0x000000589e857824 */ /* 0x040fe400078e02ff */
[----:B--2---:R-:W-:Y:S02]  /*0410*/  IMAD.MOV R6, RZ, RZ, -R3 ;  /* 0x000000ffff067224 */ /* 0x004fe400078e0a03 */
[----:B------:R-:W-:-:S02]  /*0420*/  IMAD R123, R158, 0x44, RZ ;  /* 0x000000449e7b7824 */ /* 0x000fc400078e02ff */
[----:B------:R-:W-:Y:S02]  /*0430*/  IMAD R9, R6, R7, RZ ;  /* 0x0000000706097224 */ /* 0x000fe400078e02ff */
[----:B------:R-:W-:Y:S01]  /*0440*/  IMAD.MOV.U32 R6, RZ, RZ, R8 ;  /* 0x000000ffff067224 */ /* 0x000fe200078e0008 */
[----:B------:R-:W-:Y:S01]  /*0450*/  IABS R8, R153 ;  /* 0x0000009900087213 */ /* 0x000fe20000000000 */
[----:B------:R-:W-:-:S04]  /*0460*/  IMAD.HI.U32 R3, R3, R9, R2 ;  /* 0x0000000903037227 */ /* 0x000fc800078e0002 */
[----:B------:R-:W-:Y:S02]  /*0470*/  IMAD R220, R158, 0x16, RZ ;  /* 0x000000169edc7824 */ /* 0x000fe400078e02ff */
[----:B------:R-:W-:-:S04]  /*0480*/  IMAD.HI.U32 R3, R3, R6, RZ ;  /* 0x0000000603037227 */ /* 0x000fc800078e00ff */
[----:B------:R-:W-:Y:S02]  /*0490*/  IMAD R0, R3, R0, R6 ;  /* 0x0000000003007224 */ /* 0x000fe400078e0206 */
[C---:B------:R-:W-:Y:S02]  /*04a0*/  IMAD R225, R158.reuse, 0x11, RZ ;  /* 0x000000119ee17824 */ /* 0x040fe400078e02ff */
[C---:B------:R-:W-:Y:S01]  /*04b0*/  IMAD R137, R158.reuse, 0x60, RZ ;  /* 0x000000609e897824 */ /* 0x040fe200078e02ff */
[----:B------:R-:W-:Y:S01]  /*04c0*/  ISETP.GT.U32.AND P1, PT, R7, R0, PT ;  /* 0x000000000700720c */ /* 0x000fe20003f24070 */
[C---:B------:R-:W-:Y:S02]  /*04d0*/  IMAD R127, R158.reuse, 0x4c, RZ ;  /* 0x0000004c9e7f7824 */ /* 0x040fe400078e02ff */
[C---:B------:R-:W-:Y:S02]  /*04e0*/  IMAD R223, R158.reuse, 0x13, RZ ;  /* 0x000000139edf7824 */ /* 0x040fe400078e02ff */
[----:B------:R-:W-:-:S02]  /*04f0*/  IMAD R141, R158, 0x68, RZ ;  /* 0x000000689e8d7824 */ /* 0x000fc400078e02ff */
[C---:B------:R-:W-:Y:S02]  /*0500*/  IMAD R131, R158.reuse, 0x54, RZ ;  /* 0x000000549e837824 */ /* 0x040fe400078e02ff */
[C---:B------:R-:W-:Y:S02]  /*0510*/  IMAD R217, R158.reuse, 0x1a, RZ ;  /* 0x0000001a9ed97824 */ /* 0x040fe400078e02ff */
[----:B------:R-:W-:Y:S02]  /*0520*/  IMAD R221, R158, 0x15, RZ ;  /* 0x000000159edd7824 */ /* 0x000fe400078e02ff */
[----:B------:R-:W-:Y:S02]  /*0530*/  @!P1 IMAD.IADD R0, R0, 0x1, -R7 ;  /* 0x0000000100009824 */ /* 0x000fe400078e0a07 */
[----:B------:R-:W-:Y:S01]  /*0540*/  @!P1 VIADD R3, R3, 0x1 ;  /* 0x0000000103039836 */ /* 0x000fe20000000000 */
[----:B------:R-:W-:Y:S01]  /*0550*/  ISETP.NE.AND P1, PT, R4, RZ, PT ;  /* 0x000000ff0400720c */ /* 0x000fe20003f25270 */
[----:B------:R-:W-:Y:S01]  /*0560*/  IMAD R145, R158, 0x70, RZ ;  /* 0x000000709e917824 */ /* 0x000fe200078e02ff */
[----:B------:R-:W-:Y:S01]  /*0570*/  ISETP.GE.U32.AND P0, PT, R0, R7, PT ;  /* 0x000000070000720c */ /* 0x000fe20003f06070 */
[C---:B------:R-:W-:Y:S01]  /*0580*/  IMAD R135, R158.reuse, 0x5c, RZ ;  /* 0x0000005c9e877824 */ /* 0x040fe200078e02ff */
[----:B------:R-:W-:Y:S01]  /*0590*/  LOP3.LUT R0, R5, R4, RZ, 0x3c, !PT ;  /* 0x0000000405007212 */ /* 0x000fe200078e3cff */
[----:B------:R-:W-:-:S02]  /*05a0*/  IMAD R219, R158, 0x17, RZ ;  /* 0x000000179edb7824 */ /* 0x000fc400078e02ff */
[----:B------:R-:W-:Y:S01]  /*05b0*/  IMAD R149, R158, 0x78, RZ ;  /* 0x000000789e957824 */ /* 0x000fe200078e02ff */
[----:B------:R-:W-:Y:S01]  /*05c0*/  ISETP.GE.AND P2, PT, R0, RZ, PT ;  /* 0x000000ff0000720c */ /* 0x000fe20003f46270 */
[----:B------:R-:W-:Y:S02]  /*05d0*/  VIADD R0, R171, 0x7f ;  /* 0x0000007fab007836 */ /* 0x000fe40000000000 */
[C---:B------:R-:W-:Y:S02]  /*05e0*/  IMAD R139, R158.reuse, 0x64, RZ ;  /* 0x000000649e8b7824 */ /* 0x040fe400078e02ff */
[C---:B------:R-:W-:Y:S02]  /*05f0*/  IMAD R214, R158.reuse, 0x1e, RZ ;  /* 0x0000001e9ed67824 */ /* 0x040fe400078e02ff */
[----:B------:R-:W-:Y:S02]  /*0600*/  @P0 VIADD R3, R3, 0x1 ;  /* 0x0000000103030836 */ /* 0x000fe40000000000 */
[----:B------:R-:W-:-:S02]  /*0610*/  IMAD R218, R158, 0x19, RZ ;  /* 0x000000199eda7824 */ /* 0x000fc400078e02ff */
[----:B------:R-:W-:Y:S01]  /*0620*/  IMAD.MOV.U32 R2, RZ, RZ, R3 ;  /* 0x000000ffff027224 */ /* 0x000fe200078e0003 */
[----:B------:R-:W-:Y:S01]  /*0630*/  SHF.R.S32.HI R3, RZ, 0x1f, R0 ;  /* 0x0000001fff037819 */ /* 0x000fe20000011400 */
[C---:B------:R-:W-:Y:S02]  /*0640*/  IMAD R143, R158.reuse, 0x6c, RZ ;  /* 0x0000006c9e8f7824 */ /* 0x040fe400078e02ff */
[----:B------:R-:W-:Y:S01]  /*0650*/  @!P2 IMAD.MOV R2, RZ, RZ, -R2 ;  /* 0x000000ffff02a224 */ /* 0x000fe200078e0a02 */
[----:B------:R-:W-:Y:S01]  /*0660*/  @!P1 LOP3.LUT R2, RZ, R4, RZ, 0x33, !PT ;  /* 0x00000004ff029212 */ /* 0x000fe200078e33ff */
[C---:B------:R-:W-:Y:S01]  /*0670*/  IMAD R216, R158.reuse, 0x1b, RZ ;  /* 0x0000001b9ed87824 */ /* 0x040fe200078e02ff */
[----:B------:R-:W-:Y:S01]  /*0680*/  LEA.HI R3, R3, R0, RZ, 0x7 ;  /* 0x0000000003037211 */ /* 0x000fe200078f38ff */
[----:B------:R-:W-:Y:S02]  /*0690*/  IMAD R147, R158, 0x74, RZ ;  /* 0x000000749e937824 */ /* 0x000fe400078e02ff */
[----:B------:R-:W-:-:S02]  /*06a0*/  IMAD.SHL.U32 R12, R2, 0x8, RZ ;  /* 0x00000008020c7824 */ /* 0x000fc400078e00ff */
[----:B------:R-:W-:Y:S02]  /*06b0*/  IMAD.MOV R2, RZ, RZ, -R2 ;  /* 0x000000ffff027224 */ /* 0x000fe400078e0a02 */
[----:B------:R-:W-:Y:S01]  /*06c0*/  IMAD R215, R158, 0x1d, RZ ;  /* 0x0000001d9ed77824 */ /* 0x000fe200078e02ff */
[----:B------:R-:W-:Y:S01]  /*06d0*/  LEA.HI.SX32 R3, R3, -R12, 0x19 ;  /* 0x8000000c03037211 */ /* 0x000fe200078fcaff */
[----:B------:R-:W-:Y:S02]  /*06e0*/  IMAD R14, R4, R2, R5 ;  /* 0x00000002040e7224 */ /* 0x000fe400078e0205 */
[----:B------:R-:W-:Y:S01]  /*06f0*/  IMAD.MOV.U32 R2, RZ, RZ, RZ ;  /* 0x000000ffff027224 */ /* 0x000fe200078e00ff */
[----:B------:R-:W-:Y:S01]  /*0700*/  VIMNMX R13, R3, 0x8, PT ;  /* 0x00000008030d7848 */ /* 0x000fe20003fe0100 */
[----:B------:R-:W-:Y:S01]  /*0710*/  IMAD R213, R158, 0x1f, RZ ;  /* 0x0000001f9ed57824 */ /* 0x000fe200078e02ff */
[----:B------:R-:W-:Y:S01]  /*0720*/  IABS R4, R14 ;  /* 0x0000000e00047213 */ /* 0x000fe20000000000 */
[C---:B------:R-:W-:Y:S01]  /*0730*/  VIADD R49, R168.reuse, 0xffffffd5 ;  /* 0xffffffd5a8317836 */ /* 0x040fe20000000000 */
[----:B------:R-:W-:Y:S01]  /*0740*/  IABS R7, R13 ;  /* 0x0000000d00077213 */ /* 0x000fe20000000000 */
[----:B------:R-:W-:-:S02]  /*0750*/  VIADD R53, R168, 0xffffffd1 ;  /* 0xffffffd1a8357836 */ /* 0x000fc40000000000 */
[----:B------:R-:W-:Y:S01]  /*0760*/  VIADD R187, R168, 0xffffffc0 ;  /* 0xffffffc0a8bb7836 */ /* 0x000fe20000000000 */
[----:B------:R-:W1:Y:S01]  /*0770*/  I2F.RP R0, R7 ;  /* 0x0000000700007306 */ /* 0x000e620000209400 */
[----:B------:R-:W-:-:S07]  /*0780*/  IMAD.SHL.U32 R186, R159, 0x20, RZ ;  /* 0x000000209fba7824 */ /* 0x000fce00078e00ff */
[----:B-1----:R-:W1:Y:S02]  /*0790*/  MUFU.RCP R0, R0 ;  /* 0x0000000000007308 */ /* 0x002e640000001000 */
[----:B-1----:R-:W-:-:S06]  /*07a0*/  VIADD R3, R0, 0xffffffe ;  /* 0x0ffffffe00037836 */ /* 0x002fcc0000000000 */
[----:B------:R-:W1:Y:S02]  /*07b0*/  F2I.FTZ.U32.TRUNC.NTZ R3, R3 ;  /* 0x0000000300037305 */ /* 0x000e64000021f000 */
[----:B-1----:R-:W-:-:S04]  /*07c0*/  IMAD.MOV R6, RZ, RZ, -R3 ;  /* 0x000000ffff067224 */ /* 0x002fc800078e0a03 */
[----:B------:R-:W-:Y:S01]  /*07d0*/  IMAD R5, R6, R7, RZ ;  /* 0x0000000706057224 */ /* 0x000fe200078e02ff */
[----:B------:R-:W-:-:S03]  /*07e0*/  IABS R6, R13 ;  /* 0x0000000d00067213 */ /* 0x000fc60000000000 */
[----:B------:R-:W-:-:S04]  /*07f0*/  IMAD.HI.U32 R2, R3, R5, R2 ;  /* 0x0000000503027227 */ /* 0x000fc800078e0002 */
[----:B------:R-:W-:Y:S01]  /*0800*/  IMAD.MOV.U32 R5, RZ, RZ, R4 ;  /* 0x000000ffff057224 */ /* 0x000fe200078e0004 */
[----:B------:R-:W-:Y:S01]  /*0810*/  IABS R4, R171 ;  /* 0x000000ab00047213 */ /* 0x000fe20000000000 */
[----:B------:R-:W-:Y:S02]  /*0820*/  IMAD.MOV R0, RZ, RZ, -R6 ;  /* 0x000000ffff007224 */ /* 0x000fe400078e0a06 */
[----:B------:R-:W-:-:S04]  /*0830*/  IMAD.HI.U32 R2, R2, R5, RZ ;  /* 0x0000000502027227 */ /* 0x000fc800078e00ff */
[----:B------:R-:W-:Y:S02]  /*0840*/  IMAD.MOV.U32 R3, RZ, RZ, R8 ;  /* 0x000000ffff037224 */ /* 0x000fe400078e0008 */
[----:B------:R-:W-:Y:S02]  /*0850*/  IMAD R0, R2, R0, R5 ;  /* 0x0000000002007224 */ /* 0x000fe400078e0205 */
[----:B------:R-:W1:Y:S03]  /*0860*/  I2F.RP R6, R3 ;  /* 0x0000000300067306 */ /* 0x000e660000209400 */
[----:B------:R-:W-:-:S05]  /*0870*/  ISETP.GT.U32.AND P1, PT, R7, R0, PT ;  /* 0x000000000700720c */ /* 0x000fca0003f24070 */
[----:B------:R-:W2:Y:S08]  /*0880*/  I2F.RP R5, R4 ;  /* 0x0000000400057306 */ /* 0x000eb00000209400 */
[----:B-1----:R-:W1:Y:S01]  /*0890*/  MUFU.RCP R6, R6 ;  /* 0x0000000600067308 */ /* 0x002e620000001000 */
[----:B------:R-:W-:Y:S02]  /*08a0*/  @!P1 IMAD.IADD R0, R0, 0x1, -R7 ;  /* 0x0000000100009824 */ /* 0x000fe400078e0a07 */
[----:B------:R-:W-:Y:S01]  /*08b0*/  @!P1 VIADD R2, R2, 0x1 ;  /* 0x0000000102029836 */ /* 0x000fe20000000000 */
[----:B------:R-:W-:-:S02]  /*08c0*/  ISETP.NE.AND P1, PT, R13, RZ, PT ;  /* 0x000000ff0d00720c */ /* 0x000fc40003f25270 */
[----:B------:R-:W-:Y:S02]  /*08d0*/  ISETP.GE.U32.AND P0, PT, R0, R7, PT ;  /* 0x000000070000720c */ /* 0x000fe40003f06070 */
[----:B--2---:R-:W2:Y:S01]  /*08e0*/  MUFU.RCP R5, R5 ;  /* 0x0000000500057308 */ /* 0x004ea20000001000 */
[----:B------:R-:W-:-:S04]  /*08f0*/  LOP3.LUT R0, R14, R13, RZ, 0x3c, !PT ;  /* 0x0000000d0e007212 */ /* 0x000fc800078e3cff */
[----:B------:R-:W-:Y:S02]  /*0900*/  ISETP.GE.AND P2, PT, R0, RZ, PT ;  /* 0x000000ff0000720c */ /* 0x000fe40003f46270 */
[----:B------:R-:W-:Y:S01]  /*0910*/  LOP3.LUT R0, R170, 0x60, RZ, 0xc0, !PT ;  /* 0x00000060aa007812 */ /* 0x000fe200078ec0ff */
[----:B-1----:R-:W-:-:S03]  /*0920*/  VIADD R8, R6, 0xffffffe ;  /* 0x0ffffffe06087836 */ /* 0x002fc60000000000 */
[----:B------:R-:W-:Y:S01]  /*0930*/  @P0 VIADD R2, R2, 0x1 ;  /* 0x0000000102020836 */ /* 0x000fe20000000000 */
[----:B------:R-:W1:Y:S03]  /*0940*/  F2I.FTZ.U32.TRUNC.NTZ R9, R8 ;  /* 0x0000000800097305 */ /* 0x000e66000021f000 */
[----:B------:R-:W-:Y:S01]  /*0950*/  IMAD.MOV.U32 R15, RZ, RZ, R2 ;  /* 0x000000ffff0f7224 */ /* 0x000fe200078e0002 */
[----:B------:R-:W-:Y:S01]  /*0960*/  SHF.R.U32.HI R2, RZ, 0x1, R0 ;  /* 0x00000001ff027819 */ /* 0x000fe20000011600 */
[----:B--2---:R-:W-:Y:S01]  /*0970*/  VIADD R6, R5, 0xffffffe ;  /* 0x0ffffffe05067836 */ /* 0x004fe20000000000 */
[----:B------:R-:W-:Y:S01]  /*0980*/  SHF.R.U32.HI R5, RZ, 0x5, R170 ;  /* 0x00000005ff057819 */ /* 0x000fe200000116aa */
[----:B------:R-:W-:Y:S01]  /*0990*/  @!P2 IMAD.MOV R15, RZ, RZ, -R15 ;  /* 0x000000ffff0fa224 */ /* 0x000fe200078e0a0f */
[----:B------:R-:W-:Y:S01]  /*09a0*/  @!P1 LOP3.LUT R15, RZ, R13, RZ, 0x33, !PT ;  /* 0x0000000dff0f9212 */ /* 0x000fe200078e33ff */
[----:B------:R-:W2:Y:S01]  /*09b0*/  F2I.FTZ.U32.TRUNC.NTZ R7, R6 ;  /* 0x0000000600077305 */ /* 0x000ea2000021f000 */
[----:B------:R-:W-:-:S02]  /*09c0*/  SGXT.U32 R5, R5, 0x2 ;  /* 0x000000020505781a */ /* 0x000fc40000000000 */
[----:B------:R-:W-:Y:S01]  /*09d0*/  LOP3.LUT R207, R207, R2, RZ, 0x3c, !PT ;  /* 0x00000002cfcf7212 */ /* 0x000fe200078e3cff */
[----:B------:R-:W-:Y:S02]  /*09e0*/  IMAD.SHL.U32 R0, R15, 0x80, RZ ;  /* 0x000000800f007824 */ /* 0x000fe400078e00ff */
[----:B------:R-:W-:Y:S01]  /*09f0*/  IMAD.MOV R2, RZ, RZ, -R15 ;  /* 0x000000ffff027224 */ /* 0x000fe200078e0a0f */
[----:B------:R-:W-:Y:S01]  /*0a00*/  LOP3.LUT R180, R207, 0x40, RZ, 0x3c, !PT ;  /* 0x00000040cfb47812 */ /* 0x000fe200078e3cff */
[----:B-1----:R-:W-:Y:S01]  /*0a10*/  IMAD.MOV R8, RZ, RZ, -R9 ;  /* 0x000000ffff087224 */ /* 0x002fe200078e0a09 */
[----:B------:R-:W-:Y:S01]  /*0a20*/  LOP3.LUT R11, R0, R5, RZ, 0xfc, !PT ;  /* 0x00000005000b7212 */ /* 0x000fe200078efcff */
[----:B------:R-:W-:Y:S02]  /*0a30*/  IMAD R2, R13, R2, R14 ;  /* 0x000000020d027224 */ /* 0x000fe400078e020e */
[----:B------:R-:W-:Y:S01]  /*0a40*/  IMAD R5, R8, R3, RZ ;  /* 0x0000000308057224 */ /* 0x000fe200078e02ff */
[C---:B------:R-:W-:Y:S01]  /*0a50*/  LOP3.LUT R23, R11.reuse, 0x7c, RZ, 0xfc, !PT ;  /* 0x0000007c0b177812 */ /* 0x040fe200078efcff */
[----:B------:R-:W-:Y:S01]  /*0a60*/  IMAD.MOV.U32 R8, RZ, RZ, RZ ;  /* 0x000000ffff087224 */ /* 0x000fe200078e00ff */
[----:B------:R-:W-:Y:S01]  /*0a70*/  LOP3.LUT R14, R11, 0x4, RZ, 0xfc, !PT ;  /* 0x000000040b0e7812 */ /* 0x000fe200078efcff */
[----:B--2---:R-:W-:Y:S01]  /*0a80*/  IMAD.MOV R6, RZ, RZ, -R7 ;  /* 0x000000ffff067224 */ /* 0x004fe200078e0a07 */
[----:B------:R-:W-:Y:S01]  /*0a90*/  IABS R20, R23 ;  /* 0x0000001700147213 */ /* 0x000fe20000000000 */
[----:B------:R-:W-:Y:S01]  /*0aa0*/  IMAD.HI.U32 R8, R9, R5, R8 ;  /* 0x0000000509087227 */ /* 0x000fe200078e0008 */
[----:B------:R-:W-:-:S02]  /*0ab0*/  IABS R13, R14 ;  /* 0x0000000e000d7213 */ /* 0x000fc40000000000 */
[----:B------:R-:W-:Y:S01]  /*0ac0*/  IABS R9, R11 ;  /* 0x0000000b00097213 */ /* 0x000fe20000000000 */
[----:B------:R-:W-:Y:S01]  /*0ad0*/  IMAD.MOV.U32 R15, RZ, RZ, R6 ;  /* 0x000000ffff0f7224 */ /* 0x000fe200078e0006 */
[----:B------:R-:W-:Y:S01]  /*0ae0*/  ISETP.GE.AND P2, PT, R14, RZ, PT ;  /* 0x000000ff0e00720c */ /* 0x000fe20003f46270 */
[----:B------:R-:W-:Y:S01]  /*0af0*/  IMAD.MOV.U32 R6, RZ, RZ, RZ ;  /* 0x000000ffff067224 */ /* 0x000fe200078e00ff */
[----:B------:R-:W-:Y:S01]  /*0b00*/  LOP3.LUT R19, R11, 0x10, RZ, 0xfc, !PT ;  /* 0x000000100b137812 */ /* 0x000fe200078efcff */
[----:B------:R-:W-:Y:S01]  /*0b10*/  IMAD R5, R15, R4, RZ ;  /* 0x000000040f057224 */ /* 0x000fe200078e02ff */
[C---:B------:R-:W-:Y:S02]  /*0b20*/  LOP3.LUT R15, R11.reuse, 0x8, RZ, 0xfc, !PT ;  /* 0x000000080b0f7812 */ /* 0x040fe400078efcff */
[----:B------:R-:W-:Y:S01]  /*0b30*/  LOP3.LUT R17, R11, 0xc, RZ, 0xfc, !PT ;  /* 0x0000000c0b117812 */ /* 0x000fe200078efcff */
[----:B------:R-:W-:Y:S01]  /*0b40*/  IMAD.HI.U32 R6, R7, R5, R6 ;  /* 0x0000000507067227 */ /* 0x000fe200078e0006 */
[----:B------:R-:W-:-:S02]  /*0b50*/  IABS R14, R15 ;  /* 0x0000000f000e7213 */ /* 0x000fc40000000000 */
[----:B------:R-:W-:Y:S01]  /*0b60*/  IABS R18, R19 ;  /* 0x0000001300127213 */ /* 0x000fe20000000000 */
[----:B------:R-:W-:Y:S01]  /*0b70*/  IMAD.HI.U32 R7, R8, R20, RZ ;  /* 0x0000001408077227 */ /* 0x000fe200078e00ff */
[----:B------:R-:W-:Y:S02]  /*0b80*/  IABS R16, R17 ;  /* 0x0000001100107213 */ /* 0x000fe40000000000 */
[----:B------:R-:W-:Y:S01]  /*0b90*/  ISETP.GE.AND P5, PT, R15, RZ, PT ;  /* 0x000000ff0f00720c */ /* 0x000fe20003fa6270 */
[----:B------:R-:W-:Y:S01]  /*0ba0*/  IMAD.IADD R5, R12, 0x1, R2 ;  /* 0x000000010c057824 */ /* 0x000fe200078e0202 */
[C---:B------:R-:W-:Y:S01]  /*0bb0*/  LOP3.LUT R15, R11.reuse, 0x14, RZ, 0xfc, !PT ;  /* 0x000000140b0f7812 */ /* 0x040fe200078efcff */
[----:B------:R-:W-:Y:S01]  /*0bc0*/  IMAD.MOV.U32 R12, RZ, RZ, R13 ;  /* 0x000000ffff0c7224 */ /* 0x000fe200078e000d */
[C---:B------:R-:W-:Y:S01]  /*0bd0*/  LOP3.LUT R21, R11.reuse, 0x1c, RZ, 0xfc, !PT ;  /* 0x0000001c0b157812 */ /* 0x040fe200078efcff */
[----:B------:R-:W-:Y:S01]  /*0be0*/  IMAD.MOV R13, RZ, RZ, -R7 ;  /* 0x000000ffff0d7224 */ /* 0x000fe200078e0a07 */
[----:B------:R-:W-:Y:S01]  /*0bf0*/  LOP3.LUT R25, R11, 0x64, RZ, 0xfc, !PT ;  /* 0x000000640b197812 */ /* 0x000fe200078efcff */
[----:B------:R-:W-:Y:S01]  /*0c00*/  IMAD.HI.U32 R2, R8, R9, RZ ;  /* 0x0000000908027227 */ /* 0x000fe200078e00ff */
[----:B------:R-:W-:-:S02]  /*0c10*/  IABS R24, R21 ;  /* 0x0000001500187213 */ /* 0x000fc40000000000 */
[----:B------:R-:W-:Y:S01]  /*0c20*/  LOP3.LUT R27, R11, 0x68, RZ, 0xfc, !PT ;  /* 0x000000680b1b7812 */ /* 0x000fe200078efcff */
[C---:B------:R-:W-:Y:S01]  /*0c30*/  IMAD R20, R3.reuse, R13, R20 ;  /* 0x0000000d03147224 */ /* 0x040fe200078e0214 */
[----:B------:R-:W-:Y:S01]  /*0c40*/  IABS R13, R15 ;  /* 0x0000000f000d7213 */ /* 0x000fe20000000000 */
[C---:B------:R-:W-:Y:S01]  /*0c50*/  IMAD.HI.U32 R7, R8.reuse, R12, RZ ;  /* 0x0000000c08077227 */ /* 0x040fe200078e00ff */
[----:B------:R-:W-:Y:S02]  /*0c60*/  IABS R60, R25 ;  /* 0x00000019003c7213 */ /* 0x000fe40000000000 */
[----:B------:R-:W-:Y:S01]  /*0c70*/  ISETP.GT.U32.AND P0, PT, R3, R20, PT ;  /* 0x000000140300720c */ /* 0x000fe20003f04070 */
[----:B------:R-:W-:Y:S01]  /*0c80*/  IMAD.MOV R2, RZ, RZ, -R2 ;  /* 0x000000ffff027224 */ /* 0x000fe200078e0a02 */
[----:B------:R-:W-:Y:S01]  /*0c90*/  IABS R62, R27 ;  /* 0x0000001b003e7213 */ /* 0x000fe20000000000 */
[----:B------:R-:W-:Y:S01]  /*0ca0*/  IMAD.MOV R7, RZ, RZ, -R7 ;  /* 0x000000ffff077224 */ /* 0x000fe200078e0a07 */
[----:B------:R-:W-:Y:S01]  /*0cb0*/  LOP3.LUT R29, R11, 0x6c, RZ, 0xfc, !PT ;  /* 0x0000006c0b1d7812 */ /* 0x000fe200078efcff */
[----:B------:R-:W-:Y:S01]  /*0cc0*/  IMAD R2, R3, R2, R9 ;  /* 0x0000000203027224 */ /* 0x000fe200078e0209 */
[----:B------:R-:W-:Y:S01]  /*0cd0*/  LOP3.LUT R31, R11, 0x70, RZ, 0xfc, !PT ;  /* 0x000000700b1f7812 */ /* 0x000fe200078efcff */
[C---:B------:R-:W-:Y:S01]  /*0ce0*/  IMAD R12, R3.reuse, R7, R12 ;  /* 0x00000007030c7224 */ /* 0x040fe200078e020c */
[----:B------:R-:W-:Y:S01]  /*0cf0*/  IABS R64, R29 ;  /* 0x0000001d00407213 */ /* 0x000fe20000000000 */
[----:B------:R-:W-:Y:S01]  /*0d00*/  IMAD.HI.U32 R7, R8, R14, RZ ;  /* 0x0000000e08077227 */ /* 0x000fe200078e00ff */
[----:B------:R-:W-:-:S02]  /*0d10*/  ISETP.GT.U32.AND P3, PT, R3, R2, PT ;  /* 0x000000020300720c */ /* 0x000fc40003f64070 */
[----:B------:R-:W-:Y:S01]  /*0d20*/  ISETP.GT.U32.AND P1, PT, R3, R12, PT ;  /* 0x0000000c0300720c */ /* 0x000fe20003f24070 */
[----:B------:R-:W-:Y:S01]  /*0d30*/  @!P0 IMAD.IADD R20, R20, 0x1, -R3 ;  /* 0x0000000114148824 */ /* 0x000fe200078e0a03 */
[----:B------:R-:W-:Y:S01]  /*0d40*/  ISETP.GE.AND P0, PT, R17, RZ, PT ;  /* 0x000000ff1100720c */ /* 0x000fe20003f06270 */
[----:B------:R-:W-:Y:S01]  /*0d50*/  IMAD.MOV R7, RZ, RZ, -R7 ;  /* 0x000000ffff077224 */ /* 0x000fe200078e0a07 */
[----:B------:R-:W-:Y:S01]  /*0d60*/  LOP3.LUT R17, R11, 0x18, RZ, 0xfc, !PT ;  /* 0x000000180b117812 */ /* 0x000fe200078efcff */
[----:B------:R-:W-:Y:S01]  /*0d70*/  IMAD.HI.U32 R9, R8, R16, RZ ;  /* 0x0000001008097227 */ /* 0x000fe200078e00ff */
[C---:B------:R-:W-:Y:S02]  /*0d80*/  ISETP.GT.U32.AND P6, PT, R3.reuse, R20, PT ;  /* 0x000000140300720c */ /* 0x040fe40003fc4070 */
[----:B------:R-:W-:Y:S01]  /*0d90*/  IABS R22, R17 ;  /* 0x0000001100167213 */ /* 0x000fe20000000000 */
[----:B------:R-:W-:Y:S01]  /*0da0*/  IMAD R14, R3, R7, R14 ;  /* 0x00000007030e7224 */ /* 0x000fe200078e020e */
[----:B------:R-:W-:Y:S01]  /*0db0*/  IABS R66, R31 ;  /* 0x0000001f00427213 */ /* 0x000fe20000000000 */
[--C-:B------:R-:W-:Y:S01]  /*0dc0*/  @!P3 IMAD.IADD R2, R2, 0x1, -R3.reuse ;  /* 0x000000010202b824 */ /* 0x100fe200078e0a03 */
[----:B------:R-:W-:Y:S01]  /*0dd0*/  LOP3.LUT R33, R11, 0x74, RZ, 0xfc, !PT ;  /* 0x000000740b217812 */ /* 0x000fe200078efcff */
[----:B------:R-:W-:Y:S01]  /*0de0*/  @!P1 IMAD.IADD R12, R12, 0x1, -R3 ;  /* 0x000000010c0c9824 */ /* 0x000fe200078e0a03 */
[C---:B------:R-:W-:Y:S01]  /*0df0*/  ISETP.GT.U32.AND P4, PT, R3.reuse, R14, PT ;  /* 0x0000000e0300720c */ /* 0x040fe20003f84070 */
[----:B------:R-:W-:Y:S01]  /*0e00*/  IMAD.HI.U32 R7, R8, R18, RZ ;  /* 0x0000001208077227 */ /* 0x000fe200078e00ff */
[----:B------:R-:W-:-:S02]  /*0e10*/  ISETP.GT.U32.AND P3, PT, R3, R2, PT ;  /* 0x000000020300720c */ /* 0x000fc40003f64070 */
[----:B------:R-:W-:Y:S01]  /*0e20*/  ISETP.GT.U32.AND P1, PT, R3, R12, PT ;  /* 0x0000000c0300720c */ /* 0x000fe20003f24070 */
[----:B------:R-:W-:Y:S01]  /*0e30*/  @!P6 IMAD.IADD R20, R20, 0x1, -R3 ;  /* 0x000000011414e824 */ /* 0x000fe200078e0a03 */
[----:B------:R-:W-:Y:S01]  /*0e40*/  ISETP.GE.AND P6, PT, R11, RZ, PT ;  /* 0x000000ff0b00720c */ /* 0x000fe20003fc6270 */
[----:B------:R-:W-:Y:S02]  /*0e50*/  IMAD.MOV R7, RZ, RZ, -R7 ;  /* 0x000000ffff077224 */ /* 0x000fe400078e0a07 */
[----:B------:R-:W-:Y:S02]  /*0e60*/  IMAD.MOV R9, RZ, RZ, -R9 ;  /* 0x000000ffff097224 */ /* 0x000fe400078e0a09 */
[C---:B------:R-:W-:Y:S02]  /*0e70*/  IMAD R18, R3.reuse, R7, R18 ;  /* 0x0000000703127224 */ /* 0x040fe400078e0212 */
[----:B------:R-:W-:Y:S02]  /*0e80*/  IMAD R16, R3, R9, R16 ;  /* 0x0000000903107224 */ /* 0x000fe400078e0210 */
[----:B------:R-:W-:-:S02]  /*0e90*/  @!P3 IMAD.IADD R2, R2, 0x1, -R3 ;  /* 0x000000010202b824 */ /* 0x000fc400078e0a03 */
[--C-:B------:R-:W-:Y:S01]  /*0ea0*/  @!P4 IMAD.IADD R14, R14, 0x1, -R3.reuse ;  /* 0x000000010e0ec824 */ /* 0x100fe200078e0a03 */
[C---:B------:R-:W-:Y:S01]  /*0eb0*/  ISETP.GT.U32.AND P3, PT, R3.reuse, R16, PT ;  /* 0x000000100300720c */ /* 0x040fe20003f64070 */
[----:B------:R-:W-:Y:S02]  /*0ec0*/  IMAD.MOV.U32 R26, RZ, RZ, R2 ;  /* 0x000000ffff1a7224 */ /* 0x000fe400078e0002 */
[----:B------:R-:W-:Y:S01]  /*0ed0*/  @!P1 IMAD.IADD R12, R12, 0x1, -R3 ;  /* 0x000000010c0c9824 */ /* 0x000fe200078e0a03 */
[C---:B------:R-:W-:Y:S01]  /*0ee0*/  ISETP.GT.U32.AND P1, PT, R3.reuse, R18, PT ;  /* 0x000000120300720c */ /* 0x040fe20003f24070 */
[----:B------:R-:W-:Y:S01]  /*0ef0*/  @!P6 IMAD.MOV R26, RZ, RZ, -R26 ;  /* 0x000000ffff1ae224 */ /* 0x000fe200078e0a1a */
[----:B------:R-:W-:Y:S01]  /*0f00*/  ISETP.GT.U32.AND P4, PT, R3, R14, PT ;  /* 0x0000000e0300720c */ /* 0x000fe20003f84070 */
[----:B------:R-:W-:Y:S01]  /*0f10*/  IMAD.HI.U32 R9, R8, R22, RZ ;  /* 0x0000001608097227 */ /* 0x000fe200078e00ff */
[----:B------:R-:W-:-:S03]  /*0f20*/  ISETP.GE.AND P6, PT, R23, RZ, PT ;  /* 0x000000ff1700720c */ /* 0x000fc60003fc6270 */
[----:B------:R-:W-:-:S04]  /*0f30*/  IMAD.HI.U32 R7, R8, R13, RZ ;  /* 0x0000000d08077227 */ /* 0x000fc800078e00ff */
[----:B------:R-:W-:Y:S02]  /*0f40*/  IMAD.MOV R9, RZ, RZ, -R9 ;  /* 0x000000ffff097224 */ /* 0x000fe400078e0a09 */
[----:B------:R-:W-:Y:S02]  /*0f50*/  IMAD.MOV R2, RZ, RZ, -R7 ;  /* 0x000000ffff027224 */ /* 0x000fe400078e0a07 */
[----:B------:R-:W-:Y:S02]  /*0f60*/  IMAD.MOV.U32 R70, RZ, RZ, R20 ;  /* 0x000000ffff467224 */ /* 0x000fe400078e0014 */
[--C-:B------:R-:W-:Y:S02]  /*0f70*/  @!P1 IMAD.IADD R18, R18, 0x1, -R3.reuse ;  /* 0x0000000112129824 */ /* 0x100fe400078e0a03 */
[--C-:B------:R-:W-:Y:S01]  /*0f80*/  @!P3 IMAD.IADD R16, R16, 0x1, -R3.reuse ;  /* 0x000000011010b824 */ /* 0x100fe200078e0a03 */
[----:B------:R-:W-:Y:S01]  /*0f90*/  ISETP.GE.AND P3, PT, R19, RZ, PT ;  /* 0x000000ff1300720c */ /* 0x000fe20003f66270 */
[----:B------:R-:W-:Y:S01]  /*0fa0*/  IMAD R22, R3, R9, R22 ;  /* 0x0000000903167224 */ /* 0x000fe200078e0216 */
[----:B------:R-:W-:Y:S01]  /*0fb0*/  LOP3.LUT R19, R11, 0x2c, RZ, 0xfc, !PT ;  /* 0x0000002c0b137812 */ /* 0x000fe200078efcff */
[----:B------:R-:W-:Y:S01]  /*0fc0*/  @!P4 IMAD.IADD R14, R14, 0x1, -R3 ;  /* 0x000000010e0ec824 */ /* 0x000fe200078e0a03 */
[C---:B------:R-:W-:Y:S01]  /*0fd0*/  ISETP.GT.U32.AND P1, PT, R3.reuse, R16, PT ;  /* 0x000000100300720c */ /* 0x040fe20003f24070 */
[----:B------:R-:W-:Y:S01]  /*0fe0*/  IMAD R2, R3, R2, R13 ;  /* 0x0000000203027224 */ /* 0x000fe200078e020d */
[----:B------:R-:W-:Y:S01]  /*0ff0*/  LOP3.LUT R13, R11, 0x20, RZ, 0xfc, !PT ;  /* 0x000000200b0d7812 */ /* 0x000fe200078efcff */
[----:B------:R-:W-:Y:S01]  /*1000*/  @!P6 IMAD.MOV R70, RZ, RZ, -R70 ;  /* 0x000000ffff46e224 */ /* 0x000fe200078e0a46 */
[C---:B------:R-:W-:Y:S01]  /*1010*/  ISETP.GT.U32.AND P6, PT, R3.reuse, R18, PT ;  /* 0x000000120300720c */ /* 0x040fe20003fc4070 */
[----:B------:R-:W-:Y:S01]  /*1020*/  @!P5 IMAD.MOV R14, RZ, RZ, -R14 ;  /* 0x000000ffff0ed224 */ /* 0x000fe200078e0a0e */
[C---:B------:R-:W-:Y:S01]  /*1030*/  ISETP.GT.U32.AND P5, PT, R3.reuse, R22, PT ;  /* 0x000000160300720c */ /* 0x040fe20003fa4070 */
[----:B------:R-:W-:Y:S01]  /*1040*/  IMAD.HI.U32 R7, R8, R24, RZ ;  /* 0x0000001808077227 */ /* 0x000fe200078e00ff */
[----:B------:R-:W-:-:S02]  /*1050*/  ISETP.GT.U32.AND P4, PT, R3, R2, PT ;  /* 0x000000020300720c */ /* 0x000fc40003f84070 */
[----:B------:R-:W-:Y:S01]  /*1060*/  IABS R28, R13 ;  /* 0x0000000d001c7213 */ /* 0x000fe20000000000 */
[----:B------:R-:W-:Y:S01]  /*1070*/  IMAD.MOV R7, RZ, RZ, -R7 ;  /* 0x000000ffff077224 */ /* 0x000fe200078e0a07 */
[----:B------:R-:W-:Y:S01]  /*1080*/  IABS R34, R19 ;  /* 0x0000001300227213 */ /* 0x000fe20000000000 */
[----:B------:R-:W-:Y:S01]  /*1090*/  @!P2 IMAD.MOV R12, RZ, RZ, -R12 ;  /* 0x000000ffff0ca224 */ /* 0x000fe200078e0a0c */
[----:B------:R-:W-:Y:S01]  /*10a0*/  ISETP.GE.AND P2, PT, R15, RZ, PT ;  /* 0x000000ff0f00720c */ /* 0x000fe20003f46270 */
[----:B------:R-:W-:Y:S01]  /*10b0*/  IMAD R24, R3, R7, R24 ;  /* 0x0000000703187224 */ /* 0x000fe200078e0218 */
[----:B------:R-:W-:Y:S01]  /*10c0*/  LOP3.LUT R15, R11, 0x24, RZ, 0xfc, !PT ;  /* 0x000000240b0f7812 */ /* 0x000fe200078efcff */
[--C-:B------:R-:W-:Y:S02]  /*10d0*/  @!P6 IMAD.IADD R18, R18, 0x1, -R3.reuse ;  /* 0x000000011212e824 */ /* 0x100fe400078e0a03 */
[--C-:B------:R-:W-:Y:S01]  /*10e0*/  @!P1 IMAD.IADD R16, R16, 0x1, -R3.reuse ;  /* 0x0000000110109824 */ /* 0x100fe200078e0a03 */
[----:B------:R-:W-:Y:S01]  /*10f0*/  ISETP.GT.U32.AND P6, PT, R3, R24, PT ;  /* 0x000000180300720c */ /* 0x000fe20003fc4070 */
[--C-:B------:R-:W-:Y:S01]  /*1100*/  @!P5 IMAD.IADD R22, R22, 0x1, -R3.reuse ;  /* 0x000000011616d824 */ /* 0x100fe200078e0a03 */
[----:B------:R-:W-:Y:S01]  /*1110*/  IABS R30, R15 ;  /* 0x0000000f001e7213 */ /* 0x000fe20000000000 */
[----:B------:R-:W-:Y:S01]  /*1120*/  @!P4 IMAD.IADD R2, R2, 0x1, -R3 ;  /* 0x000000010202c824 */ /* 0x000fe200078e0a03 */
[----:B------:R-:W-:Y:S01]  /*1130*/  ISETP.GE.AND P1, PT, R17, RZ, PT ;  /* 0x000000ff1100720c */ /* 0x000fe20003f26270 */
[----:B------:R-:W-:Y:S01]  /*1140*/  IMAD.HI.U32 R7, R8, R28, RZ ;  /* 0x0000001c08077227 */ /* 0x000fe200078e00ff */
[----:B------:R-:W-:-:S02]  /*1150*/  LOP3.LUT R17, R11, 0x28, RZ, 0xfc, !PT ;  /* 0x000000280b117812 */ /* 0x000fc400078efcff */
[C---:B------:R-:W-:Y:S01]  /*1160*/  ISETP.GT.U32.AND P5, PT, R3.reuse, R2, PT ;  /* 0x000000020300720c */ /* 0x040fe20003fa4070 */
[----:B------:R-:W-:Y:S01]  /*1170*/  @!P0 IMAD.MOV R16, RZ, RZ, -R16 ;  /* 0x000000ffff108224 */ /* 0x000fe200078e0a10 */
[----:B------:R-:W-:Y:S01]  /*1180*/  ISETP.GT.U32.AND P0, PT, R3, R22, PT ;  /* 0x000000160300720c */ /* 0x000fe20003f04070 */
[----:B------:R-:W-:Y:S01]  /*1190*/  IMAD.MOV R9, RZ, RZ, -R7 ;  /* 0x000000ffff097224 */ /* 0x000fe200078e0a07 */
[----:B------:R-:W-:Y:S01]  /*11a0*/  IABS R32, R17 ;  /* 0x0000001100207213 */ /* 0x000fe20000000000 */
[----:B------:R-:W-:Y:S01]  /*11b0*/  IMAD.HI.U32 R7, R8, R30, RZ ;  /* 0x0000001e08077227 */ /* 0x000fe200078e00ff */
[----:B------:R-:W-:-:S03]  /*11c0*/  ISETP.GE.AND P4, PT, R21, RZ, PT ;  /* 0x000000ff1500720c */ /* 0x000fc60003f86270 */
[----:B------:R-:W-:Y:S02]  /*11d0*/  IMAD.MOV R7, RZ, RZ, -R7 ;  /* 0x000000ffff077224 */ /* 0x000fe400078e0a07 */
[----:B------:R-:W-:Y:S02]  /*11e0*/  @!P6 IMAD.IADD R24, R24, 0x1, -R3 ;  /* 0x000000011818e824 */ /* 0x000fe400078e0a03 */
[C---:B------:R-:W-:Y:S02]  /*11f0*/  IMAD R30, R3.reuse, R7, R30 ;  /* 0x00000007031e7224 */ /* 0x040fe400078e021e */
[----:B------:R-:W-:Y:S01]  /*1200*/  IMAD.HI.U32 R7, R8, R32, RZ ;  /* 0x0000002008077227 */ /* 0x000fe200078e00ff */
[----:B------:R-:W-:-:S03]  /*1210*/  ISETP.GT.U32.AND P6, PT, R3, R24, PT ;  /* 0x000000180300720c */ /* 0x000fc60003fc4070 */
[----:B------:R-:W-:Y:S02]  /*1220*/  IMAD R28, R3, R9, R28 ;  /* 0x00000009031c7224 */ /* 0x000fe400078e021c */
[--C-:B------:R-:W-:Y:S01]  /*1230*/  @!P0 IMAD.IADD R22, R22, 0x1, -R3.reuse ;  /* 0x0000000116168824 */ /* 0x100fe200078e0a03 */
[----:B------:R-:W-:Y:S01]  /*1240*/  ISETP.GE.AND P0, PT, R13, RZ, PT ;  /* 0x000000ff0d00720c */ /* 0x000fe20003f06270 */
[----:B------:R-:W-:Y:S01]  /*1250*/  @!P5 IMAD.IADD R2, R2, 0x1, -R3 ;  /* 0x000000010202d824 */ /* 0x000fe200078e0a03 */
[----:B------:R-:W-:Y:S01]  /*1260*/  LOP3.LUT R13, R11, 0x30, RZ, 0xfc, !PT ;  /* 0x000000300b0d7812 */ /* 0x000fe200078efcff */
[----:B------:R-:W-:Y:S01]  /*1270*/  IMAD.MOV R7, RZ, RZ, -R7 ;  /* 0x000000ffff077224 */ /* 0x000fe200078e0a07 */
[----:B------:R-:W-:Y:S01]  /*1280*/  ISETP.GT.U32.AND P5, PT, R3, R28, PT ;  /* 0x0000001c0300720c */ /* 0x000fe20003fa4070 */
[----:B------:R-:W-:Y:S01]  /*1290*/  IMAD.HI.U32 R9, R8, R34, RZ ;  /* 0x0000002208097227 */ /* 0x000fe200078e00ff */
[----:B------:R-:W-:-:S03]  /*12a0*/  IABS R36, R13 ;  /* 0x0000000d00247213 */ /* 0x000fc60000000000 */
[C---:B------:R-:W-:Y:S02]  /*12b0*/  IMAD R32, R3.reuse, R7, R32 ;  /* 0x0000000703207224 */ /* 0x040fe400078e0220 */
[----:B------:R-:W-:Y:S02]  /*12c0*/  IMAD.MOV.U32 R20, RZ, RZ, R2 ;  /* 0x000000ffff147224 */ /* 0x000fe400078e0002 */
[----:B------:R-:W-:Y:S02]  /*12d0*/  IMAD.MOV R9, RZ, RZ, -R9 ;  /* 0x000000ffff097224 */ /* 0x000fe400078e0a09 */
[----:B------:R-:W-:Y:S01]  /*12e0*/  @!P2 IMAD.MOV R20, RZ, RZ, -R20 ;  /* 0x000000ffff14a224 */ /* 0x000fe200078e0a14 */
[----:B------:R-:W-:Y:S01]  /*12f0*/  ISETP.GT.U32.AND P2, PT, R3, R32, PT ;  /* 0x000000200300720c */ /* 0x000fe20003f44070 */
[----:B------:R-:W-:-:S04]  /*1300*/  IMAD.HI.U32 R2, R8, R36, RZ ;  /* 0x0000002408027227 */ /* 0x000fc800078e00ff */
[----:B------:R-:W-:Y:S01]  /*1310*/  IMAD R34, R3, R9, R34 ;  /* 0x0000000903227224 */ /* 0x000fe200078e0222 */
[----:B------:R-:W-:Y:S01]  /*1320*/  LOP3.LUT R9, R11, 0x3c, RZ, 0xfc, !PT ;  /* 0x0000003c0b097812 */ /* 0x000fe200078efcff */
[--C-:B------:R-:W-:Y:S01]  /*1330*/  @!P6 IMAD.IADD R24, R24, 0x1, -R3.reuse ;  /* 0x000000011818e824 */ /* 0x100fe200078e0a03 */
[----:B------:R-:W-:Y:S01]  /*1340*/  ISETP.GT.U32.AND P6, PT, R3, R30, PT ;  /* 0x0000001e0300720c */ /* 0x000fe20003fc4070 */
[----:B------:R-:W-:Y:S02]  /*1350*/  IMAD.MOV R2, RZ, RZ, -R2 ;  /* 0x000000ffff027224 */ /* 0x000fe400078e0a02 */
[--C-:B------:R-:W-:Y:S01]  /*1360*/  @!P5 IMAD.IADD R28, R28, 0x1, -R3.reuse ;  /* 0x000000011c1cd824 */ /* 0x100fe200078e0a03 */
[----:B------:R-:W-:Y:S01]  /*1370*/  ISETP.GE.AND P5, PT, R15, RZ, PT ;  /* 0x000000ff0f00720c */ /* 0x000fe20003fa6270 */
[----:B------:R-:W-:Y:S01]  /*1380*/  @!P1 IMAD.MOV R22, RZ, RZ, -R22 ;  /* 0x000000ffff169224 */ /* 0x000fe200078e0a16 */
[C---:B------:R-:W-:Y:S01]  /*1390*/  ISETP.GT.U32.AND P1, PT, R3.reuse, R34, PT ;  /* 0x000000220300720c */ /* 0x040fe20003f24070 */
[----:B------:R-:W-:Y:S01]  /*13a0*/  IMAD R36, R3, R2, R36 ;  /* 0x0000000203247224 */ /* 0x000fe200078e0224 */
[----:B------:R-:W-:Y:S01]  /*13b0*/  LOP3.LUT R15, R11, 0x34, RZ, 0xfc, !PT ;  /* 0x000000340b0f7812 */ /* 0x000fe200078efcff */
[----:B------:R-:W-:-:S02]  /*13c0*/  @!P2 IMAD.IADD R32, R32, 0x1, -R3 ;  /* 0x000000012020a824 */ /* 0x000fc400078e0a03 */
[----:B------:R-:W-:Y:S01]  /*13d0*/  @!P3 IMAD.MOV R18, RZ, RZ, -R18 ;  /* 0x000000ffff12b224 */ /* 0x000fe200078e0a12 */
[----:B------:R-:W-:Y:S01]  /*13e0*/  IABS R38, R15 ;  /* 0x0000000f00267213 */ /* 0x000fe20000000000 */
[--C-:B------:R-:W-:Y:S01]  /*13f0*/  @!P6 IMAD.IADD R30, R30, 0x1, -R3.reuse ;  /* 0x000000011e1ee824 */ /* 0x100fe200078e0a03 */
[----:B------:R-:W-:Y:S01]  /*1400*/  ISETP.GT.U32.AND P2, PT, R3, R36, PT ;  /* 0x000000240300720c */ /* 0x000fe20003f44070 */
[----:B------:R-:W-:Y:S01]  /*1410*/  @!P4 IMAD.MOV R24, RZ, RZ, -R24 ;  /* 0x000000ffff18c224 */ /* 0x000fe200078e0a18 */
[----:B------:R-:W-:Y:S01]  /*1420*/  ISETP.GE.AND P4, PT, R17, RZ, PT ;  /* 0x000000ff1100720c */ /* 0x000fe20003f86270 */
[----:B------:R-:W-:Y:S01]  /*1430*/  IMAD.HI.U32 R2, R8, R38, RZ ;  /* 0x0000002608027227 */ /* 0x000fe200078e00ff */
[C---:B------:R-:W-:Y:S02]  /*1440*/  ISETP.GT.U32.AND P3, PT, R3.reuse, R30, PT ;  /* 0x0000001e0300720c */ /* 0x040fe40003f64070 */
[C---:B------:R-:W-:Y:S01]  /*1450*/  ISETP.GT.U32.AND P6, PT, R3.reuse, R28, PT ;  /* 0x0000001c0300720c */ /* 0x040fe20003fc4070 */
[----:B------:R-:W-:Y:S01]  /*1460*/  @!P1 IMAD.IADD R34, R34, 0x1, -R3 ;  /* 0x0000000122229824 */ /* 0x000fe200078e0a03 */
[----:B------:R-:W-:Y:S01]  /*1470*/  ISETP.GT.U32.AND P1, PT, R3, R32, PT ;  /* 0x000000200300720c */ /* 0x000fe20003f24070 */
[----:B------:R-:W-:-:S02]  /*1480*/  IMAD.MOV R7, RZ, RZ, -R2 ;  /* 0x000000ffff077224 */ /* 0x000fc400078e0a02 */
[C---:B------:R-:W-:Y:S01]  /*1490*/  IMAD.SHL.U32 R2, R170.reuse, 0x10, RZ ;  /* 0x00000010aa027824 */ /* 0x040fe200078e00ff */
[----:B------:R-:W-:Y:S01]  /*14a0*/  LOP3.LUT R170, R170, 0x1f, RZ, 0xc0, !PT ;  /* 0x0000001faaaa7812 */ /* 0x000fe200078ec0ff */
[----:B------:R-:W-:Y:S02]  /*14b0*/  IMAD R38, R3, R7, R38 ;  /* 0x0000000703267224 */ /* 0x000fe400078e0226 */
[--C-:B------:R-:W-:Y:S01]  /*14c0*/  @!P2 IMAD.IADD R36, R36, 0x1, -R3.reuse ;  /* 0x000000012424a824 */ /* 0x100fe200078e0a03 */
[----:B------:R-:W-:Y:S01]  /*14d0*/  LOP3.LUT R7, R2, 0x70, RZ, 0xc0, !PT ;  /* 0x0000007002077812 */ /* 0x000fe200078ec0ff */
[--C-:B------:R-:W-:Y:S01]  /*14e0*/  @!P3 IMAD.IADD R30, R30, 0x1, -R3.reuse ;  /* 0x000000011e1eb824 */ /* 0x100fe200078e0a03 */
[----:B------:R-:W-:Y:S01]  /*14f0*/  LOP3.LUT R2, R11, 0x38, RZ, 0xfc, !PT ;  /* 0x000000380b027812 */ /* 0x000fe200078efcff */
[----:B------:R-:W-:Y:S01]  /*1500*/  IMAD R152, R5, 0x80, R10 ;  /* 0x0000008005987824 */ /* 0x000fe200078e020a */
[----:B------:R-:W-:Y:S01]  /*1510*/  ISETP.GT.U32.AND P2, PT, R3, R36, PT ;  /* 0x000000240300720c */ /* 0x000fe20003f44070 */
[--C-:B------:R-:W-:Y:S01]  /*1520*/  @!P1 IMAD.IADD R32, R32, 0x1, -R3.reuse ;  /* 0x0000000120209824 */ /* 0x100fe200078e0a03 */
[----:B------:R-:W-:Y:S01]  /*1530*/  IABS R17, R2 ;  /* 0x0000000200117213 */ /* 0x000fe20000000000 */
[----:B------:R-:W-:Y:S01]  /*1540*/  @!P6 IMAD.IADD R28, R28, 0x1, -R3 ;  /* 0x000000011c1ce824 */ /* 0x000fe200078e0a03 */
[----:B------:R-:W-:Y:S01]  /*1550*/  ISETP.GE.AND P1, PT, R2, RZ, PT ;  /* 0x000000ff0200720c */ /* 0x000fe20003f26270 */
[----:B------:R-:W-:Y:S01]  /*1560*/  IMAD R2, R10, 0x80, R7 ;  /* 0x000000800a027824 */ /* 0x000fe200078e0207 */
[----:B------:R-:W-:Y:S01]  /*1570*/  ISETP.GE.AND P3, PT, R13, RZ, PT ;  /* 0x000000ff0d00720c */ /* 0x000fe20003f66270 */
[----:B------:R-:W-:Y:S01]  /*1580*/  IMAD.HI.U32 R7, R8, R17, RZ ;  /* 0x0000001108077227 */ /* 0x000fe200078e00ff */
[----:B------:R-:W-:Y:S01]  /*1590*/  ISETP.GE.AND P6, PT, R19, RZ, PT ;  /* 0x000000ff1300720c */ /* 0x000fe20003fc6270 */
[----:B------:R1:W-:Y:S01]  /*15a0*/  STL [R1+0x10], R152 ;  /* 0x0000109801007387 */ /* 0x0003e20000100800 */
[----:B------:R-:W-:Y:S01]  /*15b0*/  IABS R19, R9 ;  /* 0x0000000900137213 */ /* 0x000fe20000000000 */
[----:B------:R-:W-:Y:S01]  /*15c0*/  IMAD.MOV R40, RZ, RZ, -R7 ;  /* 0x000000ffff287224 */ /* 0x000fe200078e0a07 */
[C---:B------:R-:W-:Y:S01]  /*15d0*/  LOP3.LUT R13, R11.reuse, 0x40, RZ, 0xfc, !PT ;  /* 0x000000400b0d7812 */ /* 0x040fe200078efcff */
[----:B------:R-:W-:Y:S01]  /*15e0*/  @!P2 IMAD.IADD R36, R36, 0x1, -R3 ;  /* 0x000000012424a824 */ /* 0x000fe200078e0a03 */
[----:B------:R-:W-:Y:S01]  /*15f0*/  LOP3.LUT R5, R11, 0x48, RZ, 0xfc, !PT ;  /* 0x000000480b057812 */ /* 0x000fe200078efcff */
[C---:B------:R-:W-:Y:S01]  /*1600*/  IMAD R10, R3.reuse, R40, R17 ;  /* 0x00000028030a7224 */ /* 0x040fe200078e0211 */
[----:B------:R-:W-:Y:S01]  /*1610*/  IABS R21, R13 ;  /* 0x0000000d00157213 */ /* 0x000fe20000000000 */
[----:B------:R-:W-:Y:S01]  /*1620*/  @!P0 IMAD.MOV R28, RZ, RZ, -R28 ;  /* 0x000000ffff1c8224 */ /* 0x000fe200078e0a1c */
[C---:B------:R-:W-:Y:S01]  /*1630*/  ISETP.GT.U32.AND P0, PT, R3.reuse, R34, PT ;  /* 0x000000220300720c */ /* 0x040fe20003f04070 */
[----:B------:R-:W-:Y:S01]  /*1640*/  @!P3 IMAD.MOV R36, RZ, RZ, -R36 ;  /* 0x000000ffff24b224 */ /* 0x000fe200078e0a24 */
[C---:B------:R-:W-:Y:S01]  /*1650*/  ISETP.GT.U32.AND P3, PT, R3.reuse, R10, PT ;  /* 0x0000000a0300720c */ /* 0x040fe20003f64070 */
[----:B------:R-:W-:Y:S01]  /*1660*/  @!P4 IMAD.MOV R32, RZ, RZ, -R32 ;  /* 0x000000ffff20c224 */ /* 0x000fe200078e0a20 */
[----:B------:R-:W-:Y:S01]  /*1670*/  ISETP.GT.U32.AND P4, PT, R3, R38, PT ;  /* 0x000000260300720c */ /* 0x000fe20003f84070 */
[----:B------:R-:W-:Y:S01]  /*1680*/  @!P5 IMAD.MOV R30, RZ, RZ, -R30 ;  /* 0x000000ffff1ed224 */ /* 0x000fe200078e0a1e */
[----:B------:R-:W-:Y:S01]  /*1690*/  ISETP.GE.AND P5, PT, R15, RZ, PT ;  /* 0x000000ff0f00720c */ /* 0x000fe20003fa6270 */
[----:B------:R-:W-:Y:S01]  /*16a0*/  VIADD R185, R2, UR8 ;  /* 0x0000000802b97c36 */ /* 0x000fe20008000000 */
[----:B------:R-:W-:-:S02]  /*16b0*/  LOP3.LUT R15, R11, 0x44, RZ, 0xfc, !PT ;  /* 0x000000440b0f7812 */ /* 0x000fc400078efcff */
[----:B------:R-:W-:Y:S02]  /*16c0*/  LOP3.LUT R7, R11, 0x4c, RZ, 0xfc, !PT ;  /* 0x0000004c0b077812 */ /* 0x000fe400078efcff */
[----:B------:R-:W-:Y:S01]  /*16d0*/  IABS R23, R15 ;  /* 0x0000000f00177213 */ /* 0x000fe20000000000 */
[--C-:B------:R-:W-:Y:S01]  /*16e0*/  @!P0 IMAD.IADD R34, R34, 0x1, -R3.reuse ;  /* 0x0000000122228824 */ /* 0x100fe200078e0a03 */
[----:B------:R-:W-:Y:S01]  /*16f0*/  ISETP.GE.AND P0, PT, R9, RZ, PT ;  /* 0x000000ff0900720c */ /* 0x000fe20003f06270 */
[----:B------:R-:W-:Y:S01]  /*1700*/  @!P3 IMAD.IADD R10, R10, 0x1, -R3 ;  /* 0x000000010a0ab824 */ /* 0x000fe200078e0a03 */
[----:B------:R-:W-:Y:S01]  /*1710*/  ISETP.GE.AND P2, PT, R15, RZ, PT ;  /* 0x000000ff0f00720c */ /* 0x000fe20003f46270 */
[C---:B------:R-:W-:Y:S01]  /*1720*/  IMAD.HI.U32 R9, R8.reuse, R19, RZ ;  /* 0x0000001308097227 */ /* 0x040fe200078e00ff */
[----:B------:R-:W-:Y:S02]  /*1730*/  LOP3.LUT R17, R11, 0x50, RZ, 0xfc, !PT ;  /* 0x000000500b117812 */ /* 0x000fe400078efcff */
[----:B------:R-:W-:Y:S01]  /*1740*/  ISETP.GT.U32.AND P3, PT, R3, R10, PT ;  /* 0x0000000a0300720c */ /* 0x000fe20003f64070 */
[----:B------:R-:W-:Y:S01]  /*1750*/  IMAD.MOV R42, RZ, RZ, -R9 ;  /* 0x000000ffff2a7224 */ /* 0x000fe200078e0a09 */
[----:B------:R-:W-:Y:S01]  /*1760*/  IABS R48, R7 ;  /* 0x0000000700307213 */ /* 0x000fe20000000000 */
[----:B------:R-:W-:Y:S01]  /*1770*/  @!P6 IMAD.MOV R34, RZ, RZ, -R34 ;  /* 0x000000ffff22e224 */ /* 0x000fe200078e0a22 */
[----:B------:R-:W-:Y:S01]  /*1780*/  ISETP.GE.AND P6, PT, R13, RZ, PT ;  /* 0x000000ff0d00720c */ /* 0x000fe20003fc6270 */
[----:B------:R-:W-:Y:S01]  /*1790*/  IMAD R40, R3, R42, R19 ;  /* 0x0000002a03287224 */ /* 0x000fe200078e0213 */
[----:B------:R-:W-:Y:S01]  /*17a0*/  LOP3.LUT R19, R11, 0x54, RZ, 0xfc, !PT ;  /* 0x000000540b137812 */ /* 0x000fe200078efcff */
[----:B------:R-:W-:Y:S01]  /*17b0*/  IMAD.HI.U32 R13, R8, R21, RZ ;  /* 0x00000015080d7227 */ /* 0x000fe200078e00ff */
[----:B------:R-:W-:-:S02]  /*17c0*/  IABS R50, R17 ;  /* 0x0000001100327213 */ /* 0x000fc40000000000 */
[----:B------:R-:W-:Y:S01]  /*17d0*/  IABS R52, R19 ;  /* 0x0000001300347213 */ /* 0x000fe20000000000 */
[----:B------:R-:W-:Y:S02]  /*17e0*/  IMAD.MOV R44, RZ, RZ, -R13 ;  /* 0x000000ffff2c7224 */ /* 0x000fe400078e0a0d */
[----:B------:R-:W-:Y:S01]  /*17f0*/  @!P3 IMAD.IADD R10, R10, 0x1, -R3 ;  /* 0x000000010a0ab824 */ /* 0x000fe200078e0a03 */
[C---:B------:R-:W-:Y:S01]  /*1800*/  ISETP.GT.U32.AND P3, PT, R3.reuse, R40, PT ;  /* 0x000000280300720c */ /* 0x040fe20003f64070 */
[----:B------:R-:W-:Y:S01]  /*1810*/  IMAD R42, R3, R44, R21 ;  /* 0x0000002c032a7224 */ /* 0x000fe200078e0215 */
[----:B------:R-:W-:Y:S01]  /*1820*/  LOP3.LUT R21, R11, 0x58, RZ, 0xfc, !PT ;  /* 0x000000580b157812 */ /* 0x000fe200078efcff */
[----:B------:R-:W-:Y:S02]  /*1830*/  @!P4 IMAD.IADD R38, R38, 0x1, -R3 ;  /* 0x000000012626c824 */ /* 0x000fe400078e0a03 */
[----:B------:R-:W-:Y:S01]  /*1840*/  @!P1 IMAD.MOV R10, RZ, RZ, -R10 ;  /* 0x000000ffff0a9224 */ /* 0x000fe200078e0a0a */
[C---:B------:R-:W-:Y:S01]  /*1850*/  ISETP.GT.U32.AND P1, PT, R3.reuse, R42, PT ;  /* 0x0000002a0300720c */ /* 0x040fe20003f24070 */
[----:B------:R-:W-:Y:S01]  /*1860*/  IMAD.HI.U32 R15, R8, R23, RZ ;  /* 0x00000017080f7227 */ /* 0x000fe200078e00ff */
[----:B------:R-:W-:-:S02]  /*1870*/  ISETP.GT.U32.AND P4, PT, R3, R38, PT ;  /* 0x000000260300720c */ /* 0x000fc40003f84070 */
[----:B------:R-:W-:Y:S01]  /*1880*/  IABS R54, R21 ;  /* 0x0000001500367213 */ /* 0x000fe20000000000 */
[----:B------:R-:W-:Y:S02]  /*1890*/  IMAD.MOV R46, RZ, RZ, -R15 ;  /* 0x000000ffff2e7224 */ /* 0x000fe400078e0a0f */
[----:B------:R-:W-:Y:S02]  /*18a0*/  @!P3 IMAD.IADD R40, R40, 0x1, -R3 ;  /* 0x000000012828b824 */ /* 0x000fe400078e0a03 */
[C---:B------:R-:W-:Y:S01]  /*18b0*/  IMAD R44, R3.reuse, R46, R23 ;  /* 0x0000002e032c7224 */ /* 0x040fe200078e0217 */
[----:B------:R-:W-:Y:S01]  /*18c0*/  IABS R46, R5 ;  /* 0x00000005002e7213 */ /* 0x000fe20000000000 */
[----:B------:R-:W-:Y:S01]  /*18d0*/  IMAD.HI.U32 R9, R8, R50, RZ ;  /* 0x0000003208097227 */ /* 0x000fe200078e00ff */
[----:B------:R-:W-:Y:S02]  /*18e0*/  ISETP.GT.U32.AND P3, PT, R3, R40, PT ;  /* 0x000000280300720c */ /* 0x000fe40003f64070 */
[----:B------:R-:W-:Y:S01]  /*18f0*/  LOP3.LUT R23, R11, 0x60, RZ, 0xfc, !PT ;  /* 0x000000600b177812 */ /* 0x000fe200078efcff */
[----:B------:R-:W-:-:S02]  /*1900*/  @!P1 IMAD.IADD R42, R42, 0x1, -R3 ;  /* 0x000000012a2a9824 */ /* 0x000fc400078e0a03 */
[----:B------:R-:W-:Y:S01]  /*1910*/  @!P4 IMAD.IADD R38, R38, 0x1, -R3 ;  /* 0x000000012626c824 */ /* 0x000fe200078e0a03 */
[----:B------:R-:W-:Y:S01]  /*1920*/  ISETP.GE.AND P4, PT, R5, RZ, PT ;  /* 0x000000ff0500720c */ /* 0x000fe20003f86270 */
[----:B------:R-:W-:Y:S01]  /*1930*/  IMAD.HI.U32 R5, R8, R46, RZ ;  /* 0x0000002e08057227 */ /* 0x000fe200078e00ff */
[C---:B------:R-:W-:Y:S02]  /*1940*/  ISETP.GT.U32.AND P1, PT, R3.reuse, R42, PT ;  /* 0x0000002a0300720c */ /* 0x040fe40003f24070 */
[----:B------:R-:W-:Y:S01]  /*1950*/  IABS R58, R23 ;  /* 0x00000017003a7213 */ /* 0x000fe20000000000 */
[----:B------:R-:W-:Y:S02]  /*1960*/  IMAD.MOV R5, RZ, RZ, -R5 ;  /* 0x000000ffff057224 */ /* 0x000fe400078e0a05 */
[----:B------:R-:W-:Y:S01]  /*1970*/  @!P3 IMAD.IADD R40, R40, 0x1, -R3 ;  /* 0x000000012828b824 */ /* 0x000fe200078e0a03 */
[C---:B------:R-:W-:Y:S01]  /*1980*/  ISETP.GT.U32.AND P3, PT, R3.reuse, R44, PT ;  /* 0x0000002c0300720c */ /* 0x040fe20003f64070 */
[----:B------:R-:W-:-:S02]  /*1990*/  IMAD R46, R3, R5, R46 ;  /* 0x00000005032e7224 */ /* 0x000fc400078e022e */
[----:B------:R-:W-:Y:S01]  /*19a0*/  @!P5 IMAD.MOV R38, RZ, RZ, -R38 ;  /* 0x000000ffff26d224 */ /* 0x000fe200078e0a26 */
[----:B------:R-:W-:Y:S01]  /*19b0*/  ISETP.GE.AND P5, PT, R7, RZ, PT ;  /* 0x000000ff0700720c */ /* 0x000fe20003fa6270 */
[----:B------:R-:W-:-:S04]  /*19c0*/  IMAD.HI.U32 R7, R8, R48, RZ ;  /* 0x0000003008077227 */ /* 0x000fc800078e00ff */
[----:B------:R-:W-:Y:S01]  /*19d0*/  @!P1 IMAD.IADD R42, R42, 0x1, -R3 ;  /* 0x000000012a2a9824 */ /* 0x000fe200078e0a03 */
[----:B------:R-:W-:Y:S01]  /*19e0*/  ISETP.GT.U32.AND P1, PT, R3, R46, PT ;  /* 0x0000002e0300720c */ /* 0x000fe20003f24070 */
[----:B------:R-:W-:-:S04]  /*19f0*/  IMAD.HI.U32 R13, R8, R52, RZ ;  /* 0x00000034080d7227 */ /* 0x000fc800078e00ff */
[----:B------:R-:W-:Y:S02]  /*1a00*/  @!P3 IMAD.IADD R44, R44, 0x1, -R3 ;  /* 0x000000012c2cb824 */ /* 0x000fe400078e0a03 */
[----:B------:R-:W-:Y:S02]  /*1a10*/  IMAD.MOV R7, RZ, RZ, -R7 ;  /* 0x000000ffff077224 */ /* 0x000fe400078e0a07 */
[----:B------:R-:W-:Y:S01]  /*1a20*/  IMAD.MOV R9, RZ, RZ, -R9 ;  /* 0x000000ffff097224 */ /* 0x000fe200078e0a09 */
[C---:B------:R-:W-:Y:S01]  /*1a30*/  ISETP.GT.U32.AND P3, PT, R3.reuse, R44, PT ;  /* 0x0000002c0300720c */ /* 0x040fe20003f64070 */
[----:B------:R-:W-:Y:S02]  /*1a40*/  IMAD.MOV R13, RZ, RZ, -R13 ;  /* 0x000000ffff0d7224 */ /* 0x000fe400078e0a0d */
[----:B------:R-:W-:Y:S02]  /*1a50*/  IMAD R48, R3, R7, R48 ;  /* 0x0000000703307224 */ /* 0x000fe400078e0230 */
[----:B------:R-:W-:-:S02]  /*1a60*/  @!P1 IMAD.IADD R46, R46, 0x1, -R3 ;  /* 0x000000012e2e9824 */ /* 0x000fc400078e0a03 */
[----:B------:R-:W-:-:S03]  /*1a70*/  IMAD.HI.U32 R15, R8, R54, RZ ;  /* 0x00000036080f7227 */ /* 0x000fc600078e00ff */
[C---:B------:R-:W-:Y:S01]  /*1a80*/  ISETP.GT.U32.AND P1, PT, R3.reuse, R46, PT ;  /* 0x0000002e0300720c */ /* 0x040fe20003f24070 */
[C---:B------:R-:W-:Y:S02]  /*1a90*/  IMAD R50, R3.reuse, R9, R50 ;  /* 0x0000000903327224 */ /* 0x040fe400078e0232 */
[----:B------:R-:W-:Y:S01]  /*1aa0*/  IMAD R52, R3, R13, R52 ;  /* 0x0000000d03347224 */ /* 0x000fe200078e0234 */
[----:B------:R-:W-:Y:S01]  /*1ab0*/  LOP3.LUT R13, R11, 0x78, RZ, 0xfc, !PT ;  /* 0x000000780b0d7812 */ /* 0x000fe200078efcff */
[----:B------:R-:W-:Y:S01]  /*1ac0*/  @!P0 IMAD.MOV R40, RZ, RZ, -R40 ;  /* 0x000000ffff288224 */ /* 0x000fe200078e0a28 */
[C---:B------:R-:W-:Y:S01]  /*1ad0*/  ISETP.GT.U32.AND P0, PT, R3.reuse, R48, PT ;  /* 0x000000300300720c */ /* 0x040fe20003f04070 */
[----:B------:R-:W-:Y:S02]  /*1ae0*/  IMAD.MOV R15, RZ, RZ, -R15 ;  /* 0x000000ffff0f7224 */ /* 0x000fe400078e0a0f */
[----:B------:R-:W-:Y:S01]  /*1af0*/  @!P6 IMAD.MOV R42, RZ, RZ, -R42 ;  /* 0x000000ffff2ae224 */ /* 0x000fe200078e0a2a */
[C---:B------:R-:W-:Y:S01]  /*1b00*/  ISETP.GT.U32.AND P6, PT, R3.reuse, R50, PT ;  /* 0x000000320300720c */ /* 0x040fe20003fc4070 */
[----:B------:R-:W-:Y:S01]  /*1b10*/  @!P3 IMAD.IADD R44, R44, 0x1, -R3 ;  /* 0x000000012c2cb824 */ /* 0x000fe200078e0a03 */
[C---:B------:R-:W-:Y:S01]  /*1b20*/  ISETP.GT.U32.AND P3, PT, R3.reuse, R52, PT ;  /* 0x000000340300720c */ /* 0x040fe20003f64070 */
[----:B------:R-:W-:Y:S01]  /*1b30*/  IMAD R54, R3, R15, R54 ;  /* 0x0000000f03367224 */ /* 0x000fe200078e0236 */
[----:B------:R-:W-:Y:S01]  /*1b40*/  LOP3.LUT R15, R11, 0x5c, RZ, 0xfc, !PT ;  /* 0x0000005c0b0f7812 */ /* 0x000fe200078efcff */
[----:B------:R-:W-:Y:S01]  /*1b50*/  IMAD.HI.U32 R7, R8, R58, RZ ;  /* 0x0000003a08077227 */ /* 0x000fe200078e00ff */
[----:B------:R-:W-:-:S02]  /*1b60*/  IABS R11, R13 ;  /* 0x0000000d000b7213 */ /* 0x000fc40000000000 */
[----:B------:R-:W-:Y:S01]  /*1b70*/  IABS R56, R15 ;  /* 0x0000000f00387213 */ /* 0x000fe20000000000 */
[--C-:B------:R-:W-:Y:S01]  /*1b80*/  @!P1 IMAD.IADD R46, R46, 0x1, -R3.reuse ;  /* 0x000000012e2e9824 */ /* 0x100fe200078e0a03 */
[----:B------:R-:W-:Y:S01]  /*1b90*/  ISETP.GT.U32.AND P1, PT, R3, R54, PT ;  /* 0x000000360300720c */ /* 0x000fe20003f24070 */
[----:B------:R-:W-:Y:S02]  /*1ba0*/  @!P0 IMAD.IADD R48, R48, 0x1, -R3 ;  /* 0x0000000130308824 */ /* 0x000fe400078e0a03 */
[----:B------:R-:W-:-:S04]  /*1bb0*/  IMAD.HI.U32 R5, R8, R56, RZ ;  /* 0x0000003808057227 */ /* 0x000fc800078e00ff */
[----:B------:R-:W-:Y:S02]  /*1bc0*/  @!P6 IMAD.IADD R50, R50, 0x1, -R3 ;  /* 0x000000013232e824 */ /* 0x000fe400078e0a03 */
[----:B------:R-:W-:Y:S02]  /*1bd0*/  IMAD.MOV R7, RZ, RZ, -R7 ;  /* 0x000000ffff077224 */ /* 0x000fe400078e0a07 */
[----:B------:R-:W-:Y:S01]  /*1be0*/  @!P3 IMAD.IADD R52, R52, 0x1, -R3 ;  /* 0x000000013434b824 */ /* 0x000fe200078e0a03 */
[C---:B------:R-:W-:Y:S01]  /*1bf0*/  ISETP.GT.U32.AND P3, PT, R3.reuse, R48, PT ;  /* 0x000000300300720c */ /* 0x040fe20003f64070 */
[----:B------:R-:W-:Y:S02]  /*1c00*/  IMAD.MOV R9, RZ, RZ, -R5 ;  /* 0x000000ffff097224 */ /* 0x000fe400078e0a05 */
[----:B------:R-:W-:Y:S01]  /*1c10*/  @!P2 IMAD.MOV R44, RZ, RZ, -R44 ;  /* 0x000000ffff2ca224 */ /* 0x000fe200078e0a2c */
[----:B------:R-:W-:Y:S01]  /*1c20*/  ISETP.GT.U32.AND P2, PT, R3, R50, PT ;  /* 0x000000320300720c */ /* 0x000fe20003f44070 */
[----:B------:R-:W-:-:S04]  /*1c30*/  IMAD.HI.U32 R5, R8, R60, RZ ;  /* 0x0000003c08057227 */ /* 0x000fc800078e00ff */
[----:B------:R-:W-:Y:S02]  /*1c40*/  IMAD R58, R3, R7, R58 ;  /* 0x00000007033a7224 */ /* 0x000fe400078e023a */
[----:B------:R-:W-:-:S03]  /*1c50*/  IMAD.HI.U32 R7, R8, R62, RZ ;  /* 0x0000003e08077227 */ /* 0x000fc600078e00ff */
[C---:B------:R-:W-:Y:S01]  /*1c60*/  ISETP.GT.U32.AND P6, PT, R3.reuse, R58, PT ;  /* 0x0000003a0300720c */ /* 0x040fe20003fc4070 */
[C---:B------:R-:W-:Y:S02]  /*1c70*/  IMAD R56, R3.reuse, R9, R56 ;  /* 0x0000000903387224 */ /* 0x040fe400078e0238 */
[----:B------:R-:W-:Y:S02]  /*1c80*/  IMAD.MOV R9, RZ, RZ, -R5 ;  /* 0x000000ffff097224 */ /* 0x000fe400078e0a05 */
[----:B------:R-:W-:Y:S01]  /*1c90*/  IMAD.MOV R7, RZ, RZ, -R7 ;  /* 0x000000ffff077224 */ /* 0x000fe200078e0a07 */
[C---:B------:R-:W-:Y:S01]  /*1ca0*/  ISETP.GT.U32.AND P0, PT, R3.reuse, R56, PT ;  /* 0x000000380300720c */ /* 0x040fe20003f04070 */
[C---:B------:R-:W-:Y:S01]  /*1cb0*/  IMAD R60, R3.reuse, R9, R60 ;  /* 0x00000009033c7224 */ /* 0x040fe200078e023c */
[----:B------:R-:W-:Y:S01]  /*1cc0*/  IABS R9, R33 ;  /* 0x0000002100097213 */ /* 0x000fe20000000000 */
[----:B------:R-:W-:Y:S01]  /*1cd0*/  @!P1 IMAD.IADD R54, R54, 0x1, -R3 ;  /* 0x0000000136369824 */ /* 0x000fe200078e0a03 */
[C---:B------:R-:W-:Y:S01]  /*1ce0*/  ISETP.GT.U32.AND P1, PT, R3.reuse, R52, PT ;  /* 0x000000340300720c */ /* 0x040fe20003f24070 */
[----:B------:R-:W-:-:S02]  /*1cf0*/  IMAD R62, R3, R7, R62 ;  /* 0x00000007033e7224 */ /* 0x000fc400078e023e */
[----:B------:R-:W-:-:S04]  /*1d00*/  IMAD.HI.U32 R5, R8, R64, RZ ;  /* 0x0000004008057227 */ /* 0x000fc800078e00ff */
[--C-:B------:R-:W-:Y:S01]  /*1d10*/  @!P3 IMAD.IADD R48, R48, 0x1, -R3.reuse ;  /* 0x000000013030b824 */ /* 0x100fe200078e0a03 */
[C---:B------:R-:W-:Y:S01]  /*1d20*/  ISETP.GT.U32.AND P3, PT, R3.reuse, R60, PT ;  /* 0x0000003c0300720c */ /* 0x040fe20003f64070 */
[----:B------:R-:W-:Y:S01]  /*1d30*/  @!P2 IMAD.IADD R50, R50, 0x1, -R3 ;  /* 0x000000013232a824 */ /* 0x000fe200078e0a03 */
[C---:B------:R-:W-:Y:S01]  /*1d40*/  ISETP.GT.U32.AND P2, PT, R3.reuse, R62, PT ;  /* 0x0000003e0300720c */ /* 0x040fe20003f44070 */
[----:B------:R-:W-:Y:S02]  /*1d50*/  IMAD.MOV R5, RZ, RZ, -R5 ;  /* 0x000000ffff057224 */ /* 0x000fe400078e0a05 */
[----:B------:R-:W-:Y:S02]  /*1d60*/  @!P1 IMAD.IADD R52, R52, 0x1, -R3 ;  /* 0x0000000134349824 */ /* 0x000fe400078e0a03 */
[----:B------:R-:W-:Y:S02]  /*1d70*/  IMAD R64, R3, R5, R64 ;  /* 0x0000000503407224 */ /* 0x000fe400078e0240 */
[----:B------:R-:W-:-:S03]  /*1d80*/  IMAD.HI.U32 R5, R8, R66, RZ ;  /* 0x0000004208057227 */ /* 0x000fc600078e00ff */
[----:B------:R-:W-:Y:S01]  /*1d90*/  ISETP.GT.U32.AND P1, PT, R3, R64, PT ;  /* 0x000000400300720c */ /* 0x000fe20003f24070 */
[----:B------:R-:W-:Y:S02]  /*1da0*/  IMAD.MOV R7, RZ, RZ, -R5 ;  /* 0x000000ffff077224 */ /* 0x000fe400078e0a05 */
[----:B------:R-:W-:-:S04]  /*1db0*/  IMAD.HI.U32 R5, R8, R9, RZ ;  /* 0x0000000908057227 */ /* 0x000fc800078e00ff */
[--C-:B------:R-:W-:Y:S01]  /*1dc0*/  @!P0 IMAD.IADD R56, R56, 0x1, -R3.reuse ;  /* 0x0000000138388824 */ /* 0x100fe200078e0a03 */
[----:B------:R-:W-:Y:S01]  /*1dd0*/  ISETP.GT.U32.AND P0, PT, R3, R54, PT ;  /* 0x000000360300720c */ /* 0x000fe20003f04070 */
[--C-:B------:R-:W-:Y:S01]  /*1de0*/  @!P3 IMAD.IADD R60, R60, 0x1, -R3.reuse ;  /* 0x000000013c3cb824 */ /* 0x100fe200078e0a03 */
[----:B------:R-:W-:Y:S01]  /*1df0*/  ISETP.GE.AND P3, PT, R17, RZ, PT ;  /* 0x000000ff1100720c */ /* 0x000fe20003f66270 */
[----:B------:R-:W-:Y:S01]  /*1e00*/  @!P2 IMAD.IADD R62, R62, 0x1, -R3 ;  /* 0x000000013e3ea824 */ /* 0x000fe200078e0a03 */
[----:B------:R-:W-:Y:S01]  /*1e10*/  ISETP.GE.AND P2, PT, R19, RZ, PT ;  /* 0x000000ff1300720c */ /* 0x000fe20003f46270 */
[----:B------:R-:W-:Y:S01]  /*1e20*/  IMAD.MOV R68, RZ, RZ, -R5 ;  /* 0x000000ffff447224 */ /* 0x000fe200078e0a05 */
[----:B------:R-:W-:Y:S01]  /*1e30*/  IABS R5, R152 ;  /* 0x0000009800057213 */ /* 0x000fe20000000000 */
[----:B------:R-:W-:Y:S01]  /*1e40*/  @!P4 IMAD.MOV R46, RZ, RZ, -R46 ;  /* 0x000000ffff2ec224 */ /* 0x000fe200078e0a2e */
[----:B------:R-:W-:Y:S01]  /*1e50*/  ISETP.GT.U32.AND P4, PT, R3, R56, PT ;  /* 0x000000380300720c */ /* 0x000fe20003f84070 */
[----:B------:R-:W-:-:S04]  /*1e60*/  IMAD.HI.U32 R8, R8, R11, RZ ;  /* 0x0000000b08087227 */ /* 0x000fc800078e00ff */
[----:B------:R-:W-:-:S04]  /*1e70*/  IMAD.HI.U32 R6, R6, R5, RZ ;  /* 0x0000000506067227 */ /* 0x000fc800078e00ff */
[--C-:B------:R-:W-:Y:S02]  /*1e80*/  @!P6 IMAD.IADD R58, R58, 0x1, -R3.reuse ;  /* 0x000000013a3ae824 */ /* 0x100fe400078e0a03 */
[----:B------:R-:W-:Y:S01]  /*1e90*/  @!P1 IMAD.IADD R64, R64, 0x1, -R3 ;  /* 0x0000000140409824 */ /* 0x000fe200078e0a03 */
[----:B------:R-:W-:Y:S01]  /*1ea0*/  ISETP.GE.AND P1, PT, R21, RZ, PT ;  /* 0x000000ff1500720c */ /* 0x000fe20003f26270 */
[----:B------:R-:W-:Y:S01]  /*1eb0*/  IMAD.MOV R6, RZ, RZ, -R6 ;  /* 0x000000ffff067224 */ /* 0x000fe200078e0a06 */
[C---:B------:R-:W-:Y:S01]  /*1ec0*/  ISETP.GT.U32.AND P6, PT, R3.reuse, R58, PT ;  /* 0x0000003a0300720c */ /* 0x040fe20003fc4070 */
[----:B------:R-:W-:Y:S02]  /*1ed0*/  IMAD.MOV R72, RZ, RZ, -R8 ;  /* 0x000000ffff487224 */ /* 0x000fe400078e0a08 */
[C---:B------:R-:W-:Y:S02]  /*1ee0*/  IMAD R8, R3.reuse, R68, R9 ;  /* 0x0000004403087224 */ /* 0x040fe400078e0209 */
[----:B------:R-:W-:Y:S01]  /*1ef0*/  @!P3 IMAD.MOV R50, RZ, RZ, -R50 ;  /* 0x000000ffff32b224 */ /* 0x000fe200078e0a32 */
[C---:B------:R-:W-:Y:S01]  /*1f00*/  ISETP.GT.U32.AND P3, PT, R3.reuse, R64, PT ;  /* 0x000000400300720c */ /* 0x040fe20003f64070 */
[----:B------:R-:W-:Y:S01]  /*1f10*/  @!P2 IMAD.MOV R52, RZ, RZ, -R52 ;  /* 0x000000ffff34a224 */ /* 0x000fe200078e0a34 */
[----:B------:R-:W-:Y:S01]  /*1f20*/  ISETP.GT.U32.AND P2, PT, R3, R62, PT ;  /* 0x0000003e0300720c */ /* 0x000fe20003f44070 */
[----:B------:R-:W-:-:S02]  /*1f30*/  IMAD R5, R4, R6, R5 ;  /* 0x0000000604057224 */ /* 0x000fc400078e0205 */
[----:B------:R-:W-:Y:S01]  /*1f40*/  @!P4 IMAD.IADD R56, R56, 0x1, -R3 ;  /* 0x000000013838c824 */ /* 0x000fe200078e0a03 */
[C---:B------:R-:W-:Y:S01]  /*1f50*/  ISETP.GT.U32.AND P4, PT, R3.reuse, R8, PT ;  /* 0x000000080300720c */ /* 0x040fe20003f84070 */
[----:B------:R-:W-:Y:S01]  /*1f60*/  @!P5 IMAD.MOV R48, RZ, RZ, -R48 ;  /* 0x000000ffff30d224 */ /* 0x000fe200078e0a30 */
[----:B------:R-:W-:Y:S01]  /*1f70*/  ISETP.GT.U32.AND P5, PT, R4, R5, PT ;  /* 0x000000050400720c */ /* 0x000fe20003fa4070 */
[C---:B------:R-:W-:Y:S02]  /*1f80*/  IMAD R68, R3.reuse, R72, R11 ;  /* 0x0000004803447224 */ /* 0x040fe400078e020b */
[--C-:B------:R-:W-:Y:S02]  /*1f90*/  @!P6 IMAD.IADD R58, R58, 0x1, -R3.reuse ;  /* 0x000000013a3ae824 */ /* 0x100fe400078e0a03 */
[--C-:B------:R-:W-:Y:S01]  /*1fa0*/  @!P3 IMAD.IADD R64, R64, 0x1, -R3.reuse ;  /* 0x000000014040b824 */ /* 0x100fe200078e0a03 */
[----:B------:R-:W-:Y:S01]  /*1fb0*/  ISETP.GT.U32.AND P6, PT, R3, R68, PT ;  /* 0x000000440300720c */ /* 0x000fe20003fc4070 */
[--C-:B------:R-:W-:Y:S01]  /*1fc0*/  @!P2 IMAD.IADD R62, R62, 0x1, -R3.reuse ;  /* 0x000000013e3ea824 */ /* 0x100fe200078e0a03 */
[----:B------:R-:W-:Y:S01]  /*1fd0*/  ISETP.GE.AND P3, PT, R29, RZ, PT ;  /* 0x000000ff1d00720c */ /* 0x000fe20003f66270 */
[----:B------:R-:W-:Y:S01]  /*1fe0*/  IMAD R66, R3, R7, R66 ;  /* 0x0000000703427224 */ /* 0x000fe200078e0242 */
[----:B------:R-:W-:Y:S01]  /*1ff0*/  ISETP.GE.AND P2, PT, R27, RZ, PT ;  /* 0x000000ff1b00720c */ /* 0x000fe20003f46270 */
[----:B------:R-:W-:Y:S01]  /*2000*/  @!P4 IMAD.IADD R8, R8, 0x1, -R3 ;  /* 0x000000010808c824 */ /* 0x000fe200078e0a03 */
[----:B------:R-:W-:Y:S01]  /*2010*/  ISETP.GE.AND P4, PT, R23, RZ, PT ;  /* 0x000000ff1700720c */ /* 0x000fe20003f86270 */
[----:B------:R-:W-:-:S02]  /*2020*/  @!P5 IMAD.IADD R5, R5, 0x1, -R4 ;  /* 0x000000010505d824 */ /* 0x000fc400078e0a04 */
[--C-:B------:R-:W-:Y:S01]  /*2030*/  @!P0 IMAD.IADD R54, R54, 0x1, -R3.reuse ;  /* 0x0000000136368824 */ /* 0x100fe200078e0a03 */
[C---:B------:R-:W-:Y:S01]  /*2040*/  ISETP.GT.U32.AND P0, PT, R3.reuse, R66, PT ;  /* 0x000000420300720c */ /* 0x040fe20003f04070 */
[----:B------:R-:W-:Y:S01]  /*2050*/  VIADD R27, R168, 0xfffffffe ;  /* 0xfffffffea81b7836 */ /* 0x000fe20000000000 */
[----:B------:R-:W-:Y:S01]  /*2060*/  ISETP.GT.U32.AND P5, PT, R4, R5, PT ;  /* 0x000000050400720c */ /* 0x000fe20003fa4070 */
[--C-:B------:R-:W-:Y:S01]  /*2070*/  @!P6 IMAD.IADD R68, R68, 0x1, -R3.reuse ;  /* 0x000000014444e824 */ /* 0x100fe200078e0a03 */
[----:B------:R-:W-:Y:S01]  /*2080*/  ISETP.GT.U32.AND P6, PT, R3, R60, PT ;  /* 0x0000003c0300720c */ /* 0x000fe20003fc4070 */
[----:B------:R-:W-:Y:S01]  /*2090*/  @!P3 IMAD.MOV R64, RZ, RZ, -R64 ;  /* 0x000000ffff40b224 */ /* 0x000fe200078e0a40 */
[----:B------:R-:W-:Y:S01]  /*20a0*/  ISETP.GE.AND P3, PT, R152, RZ, PT ;  /* 0x000000ff9800720c */ /* 0x000fe20003f66270 */
[----:B------:R-:W-:Y:S01]  /*20b0*/  @!P2 IMAD.MOV R62, RZ, RZ, -R62 ;  /* 0x000000ffff3ea224 */ /* 0x000fe200078e0a3e */
[----:B------:R-:W-:Y:S01]  /*20c0*/  ISETP.NE.AND P2, PT, R171, RZ, PT ;  /* 0x000000ffab00720c */ /* 0x000fe20003f45270 */
[----:B------:R-:W-:Y:S01]  /*20d0*/  @!P4 IMAD.MOV R58, RZ, RZ, -R58 ;  /* 0x000000ffff3ac224 */ /* 0x000fe200078e0a3a */
[C---:B------:R-:W-:Y:S01]  /*20e0*/  ISETP.GT.U32.AND P4, PT, R3.reuse, R68, PT ;  /* 0x000000440300720c */ /* 0x040fe20003f84070 */
[----:B------:R-:W-:Y:S01]  /*20f0*/  @!P1 IMAD.MOV R54, RZ, RZ, -R54 ;  /* 0x000000ffff369224 */ /* 0x000fe200078e0a36 */
[----:B------:R-:W-:Y:S01]  /*2100*/  ISETP.GT.U32.AND P1, PT, R3, R8, PT ;  /* 0x000000080300720c */ /* 0x000fe20003f24070 */
[--C-:B------:R-:W-:Y:S01]  /*2110*/  @!P0 IMAD.IADD R66, R66, 0x1, -R3.reuse ;  /* 0x0000000142428824 */ /* 0x100fe200078e0a03 */
[----:B------:R-:W-:Y:S01]  /*2120*/  ISETP.GE.AND P0, PT, R15, RZ, PT ;  /* 0x000000ff0f00720c */ /* 0x000fe20003f06270 */
[----:B------:R-:W-:Y:S01]  /*2130*/  @!P5 IMAD.IADD R5, R5, 0x1, -R4 ;  /* 0x000000010505d824 */ /* 0x000fe200078e0a04 */
[----:B------:R-:W-:Y:S01]  /*2140*/  ISETP.NE.AND P5, PT, R153, RZ, PT ;  /* 0x000000ff9900720c */ /* 0x000fe20003fa5270 */
[----:B------:R-:W-:Y:S01]  /*2150*/  @!P6 IMAD.IADD R60, R60, 0x1, -R3 ;  /* 0x000000013c3ce824 */ /* 0x000fe200078e0a03 */
[----:B------:R-:W-:Y:S01]  /*2160*/  ISETP.GE.AND P6, PT, R25, RZ, PT ;  /* 0x000000ff1900720c */ /* 0x000fe20003fc6270 */
[----:B------:R-:W-:-:S02]  /*2170*/  @!P3 IMAD.MOV R5, RZ, RZ, -R5 ;  /* 0x000000ffff05b224 */ /* 0x000fc400078e0a05 */
[----:B------:R-:W-:Y:S01]  /*2180*/  @!P2 LOP3.LUT R5, RZ, R171, RZ, 0x33, !PT ;  /* 0x000000abff05a212 */ /* 0x000fe200078e33ff */
[----:B------:R-:W-:Y:S01]  /*2190*/  VIADD R25, R168, 0xffffffff ;  /* 0xffffffffa8197836 */ /* 0x000fe20000000000 */
[----:B------:R-:W-:Y:S01]  /*21a0*/  LOP3.LUT R171, R2, 0x10, RZ, 0x3c, !PT ;  /* 0x0000001002ab7812 */ /* 0x000fe200078e3cff */
[--C-:B------:R-:W-:Y:S01]  /*21b0*/  @!P4 IMAD.IADD R68, R68, 0x1, -R3.reuse ;  /* 0x000000014444c824 */ /* 0x100fe200078e0a03 */
[----:B------:R-:W-:Y:S01]  /*21c0*/  ISETP.GE.AND P4, PT, R13, RZ, PT ;  /* 0x000000ff0d00720c */ /* 0x000fe20003f86270 */
[----:B------:R-:W-:Y:S01]  /*21d0*/  IMAD R169, R5, R169, RZ ;  /* 0x000000a905a97224 */ /* 0x000fe200078e02ff */
[----:B------:R-:W-:Y:S01]  /*21e0*/  LOP3.LUT R5, R2, 0x20, RZ, 0x3c, !PT ;  /* 0x0000002002057812 */ /* 0x000fe200078e3cff */
[----:B------:R-:W-:Y:S01]  /*21f0*/  @!P0 IMAD.MOV R56, RZ, RZ, -R56 ;  /* 0x000000ffff388224 */ /* 0x000fe200078e0a38 */
[----:B------:R-:W-:Y:S01]  /*2200*/  ISETP.GT.U32.AND P0, PT, R3, R66, PT ;  /* 0x000000420300720c */ /* 0x000fe20003f04070 */
[----:B------:R-:W-:Y:S02]  /*2210*/  IMAD.SHL.U32 R178, R169, 0x4, RZ ;  /* 0x00000004a9b27824 */ /* 0x000fe400078e00ff */
[----:B------:R-:W-:Y:S01]  /*2220*/  @!P1 IMAD.IADD R8, R8, 0x1, -R3 ;  /* 0x0000000108089824 */ /* 0x000fe200078e0a03 */
[----:B------:R-:W-:Y:S01]  /*2230*/  ISETP.GE.AND P1, PT, R33, RZ, PT ;  /* 0x000000ff2100720c */ /* 0x000fe20003f26270 */
[----:B------:R-:W-:Y:S01]  /*2240*/  @!P6 IMAD.MOV R60, RZ, RZ, -R60 ;  /* 0x000000ffff3ce224 */ /* 0x000fe200078e0a3c */
[----:B------:R-:W-:Y:S01]  /*2250*/  IADD3 R150, P2, R178, UR6, RZ ;  /* 0x00000006b2967c10 */ /* 0x000fe2000ff5e0ff */
[----:B------:R-:W-:-:S02]  /*2260*/  IMAD.MOV.U32 R4, RZ, RZ, R8 ;  /* 0x000000ffff047224 */ /* 0x000fc400078e0008 */
[----:B------:R-:W-:Y:S01]  /*2270*/  @!P4 IMAD.MOV R68, RZ, RZ, -R68 ;  /* 0x000000ffff44c224 */ /* 0x000fe200078e0a44 */
[----:B------:R-:W-:Y:S01]  /*2280*/  LEA.HI.X.SX32 R151, R169, UR7, 0x2, P2 ;  /* 0x00000007a9977c11 */ /* 0x000fe200090f16ff */
[----:B------:R-:W-:Y:S01]  /*2290*/  VIADD R183, R171, UR8 ;  /* 0x00000008abb77c36 */ /* 0x000fe20008000000 */
[-C--:B------:R-:W-:Y:S01]  /*22a0*/  LEA R92, P4, R158, R150.reuse, 0x3 ;  /* 0x000000969e5c7211 */ /* 0x080fe200078818ff */
[----:B------:R-:W-:Y:S01]  /*22b0*/  @!P0 IMAD.IADD R66, R66, 0x1, -R3 ;  /* 0x0000000142428824 */ /* 0x000fe200078e0a03 */
[-C--:B------:R-:W-:Y:S01]  /*22c0*/  IADD3 R90, P2, R206, R150.reuse, RZ ;  /* 0x00000096ce5a7210 */ /* 0x080fe20007f5e0ff */
[----:B------:R-:W-:Y:S01]  /*22d0*/  VIADD R181, R5, UR8 ;  /* 0x0000000805b57c36 */ /* 0x000fe20008000000 */
[-C--:B------:R-:W-:Y:S01]  /*22e0*/  LEA.HI.X.SX32 R93, R238, R151.reuse, 0x2, P4 ;  /* 0x00000097ee5d7211 */ /* 0x080fe200020f16ff */
[----:B------:R-:W-:Y:S01]  /*22f0*/  @!P1 IMAD.MOV R4, RZ, RZ, -R4 ;  /* 0x000000ffff049224 */ /* 0x000fe200078e0a04 */
[----:B------:R-:W-:Y:S01]  /*2300*/  LEA R96, P4, R158, R150, 0x4 ;  /* 0x000000969e607211 */ /* 0x000fe200078820ff */
[----:B------:R-:W-:Y:S01]  /*2310*/  VIADD R29, R168, 0xffffffc9 ;  /* 0xffffffc9a81d7836 */ /* 0x000fe20000000000 */
[-C--:B------:R-:W-:Y:S01]  /*2320*/  LEA.HI.X.SX32 R91, R158, R151.reuse, 0x2, P2 ;  /* 0x000000979e5b7211 */ /* 0x080fe200010f16ff */
[----:B------:R-:W-:Y:S01]  /*2330*/  VIADD R33, R168, 0xffffffc5 ;  /* 0xffffffc5a8217836 */ /* 0x000fe20000000000 */
[----:B------:R-:W-:-:S02]  /*2340*/  LEA.HI.X.SX32 R97, R206, R151, 0x2, P4 ;  /* 0x00000097ce617211 */ /* 0x000fc400020f16ff */
[-C--:B------:R-:W-:Y:S02]  /*2350*/  IADD3 R100, P4, R210, R150.reuse, RZ ;  /* 0x00000096d2647210 */ /* 0x080fe40007f9e0ff */
[-C--:B------:R-:W-:Y:S02]  /*2360*/  IADD3 R94, P2, R212, R150.reuse, RZ ;  /* 0x00000096d45e7210 */ /* 0x080fe40007f5e0ff */
[-C--:B------:R-:W-:Y:S02]  /*2370*/  LEA.HI.X.SX32 R101, R235, R151.reuse, 0x2, P4 ;  /* 0x00000097eb657211 */ /* 0x080fe400020f16ff */
[----:B------:R-:W-:Y:S02]  /*2380*/  LEA R104, P4, R158, R150, 0x5 ;  /* 0x000000969e687211 */ /* 0x000fe400078828ff */
[-C--:B------:R-:W-:Y:S02]  /*2390*/  LEA.HI.X.SX32 R95, R237, R151.reuse, 0x2, P2 ;  /* 0x00000097ed5f7211 */ /* 0x080fe400010f16ff */
[----:B------:R-:W-:-:S02]  /*23a0*/  LEA.HI.X.SX32 R105, R233, R151, 0x2, P4 ;  /* 0x00000097e9697211 */ /* 0x000fc400020f16ff */
[-C--:B------:R-:W-:Y:S02]  /*23b0*/  IADD3 R108, P4, R109, R150.reuse, RZ ;  /* 0x000000966d6c7210 */ /* 0x080fe40007f9e0ff */
[-C--:B------:R-:W-:Y:S02]  /*23c0*/  IADD3 R98, P2, R211, R150.reuse, RZ ;  /* 0x00000096d3627210 */ /* 0x080fe40007f5e0ff */
[-C--:B------:R-:W-:Y:S02]  /*23d0*/  LEA.HI.X.SX32 R109, R231, R151.reuse, 0x2, P4 ;  /* 0x00000097e76d7211 */ /* 0x080fe400020f16ff */
[----:B------:R-:W-:Y:S02]  /*23e0*/  LEA.HI.X.SX32 R99, R236, R151, 0x2, P2 ;  /* 0x00000097ec637211 */ /* 0x000fe400010f16ff */
[-C--:B------:R-:W-:Y:S02]  /*23f0*/  IADD3 R112, P4, R113, R150.reuse, RZ ;  /* 0x0000009671707210 */ /* 0x080fe40007f9e0ff */
[----:B------:R-:W-:-:S02]  /*2400*/  IADD3 R102, P2, R209, R150, RZ ;  /* 0x00000096d1667210 */ /* 0x000fc40007f5e0ff */
[-C--:B------:R-:W-:Y:S02]  /*2410*/  LEA.HI.X.SX32 R113, R212, R151.reuse, 0x2, P4 ;  /* 0x00000097d4717211 */ /* 0x080fe400020f16ff */
[-C--:B------:R-:W-:Y:S02]  /*2420*/  LEA.HI.X.SX32 R103, R234, R151.reuse, 0x2, P2 ;  /* 0x00000097ea677211 */ /* 0x080fe400010f16ff */
[-C--:B------:R-:W-:Y:S02]  /*2430*/  IADD3 R116, P4, R117, R150.reuse, RZ ;  /* 0x0000009675747210 */ /* 0x080fe40007f9e0ff */
[----:B------:R-:W-:Y:S02]  /*2440*/  IADD3 R106, P2, R107, R150, RZ ;  /* 0x000000966b6a7210 */ /* 0x000fe40007f5e0ff */
[-C--:B------:R-:W-:Y:S02]  /*2450*/  LEA.HI.X.SX32 R117, R228, R151.reuse, 0x2, P4 ;  /* 0x00000097e4757211 */ /* 0x080fe400020f16ff */
[----:B------:R-:W-:-:S02]  /*2460*/  LEA.HI.X.SX32 R107, R232, R151, 0x2, P2 ;  /* 0x00000097e86b7211 */ /* 0x000fc400010f16ff */
[-C--:B------:R-:W-:Y:S02]  /*2470*/  LEA R120, P4, R158, R150.reuse, 0x6 ;  /* 0x000000969e787211 */ /* 0x080fe400078830ff */
[-C--:B------:R-:W-:Y:S02]  /*2480*/  IADD3 R110, P2, R111, R150.reuse, RZ ;  /* 0x000000966f6e7210 */ /* 0x080fe40007f5e0ff */
[-C--:B------:R-:W-:Y:S02]  /*2490*/  LEA.HI.X.SX32 R121, R226, R151.reuse, 0x2, P4 ;  /* 0x00000097e2797211 */ /* 0x080fe400020f16ff */
[----:B------:R-:W-:Y:S02]  /*24a0*/  LEA.HI.X.SX32 R111, R230, R151, 0x2, P2 ;  /* 0x00000097e66f7211 */ /* 0x000fe400010f16ff */
[-C--:B------:R-:W-:Y:S02]  /*24b0*/  IADD3 R124, P4, R125, R150.reuse, RZ ;  /* 0x000000967d7c7210 */ /* 0x080fe40007f9e0ff */
[----:B------:R-:W-:-:S02]  /*24c0*/  IADD3 R114, P2, R115, R150, RZ ;  /* 0x0000009673727210 */ /* 0x000fc40007f5e0ff */
[-C--:B------:R-:W-:Y:S02]  /*24d0*/  LEA.HI.X.SX32 R125, R224, R151.reuse, 0x2, P4 ;  /* 0x00000097e07d7211 */ /* 0x080fe400020f16ff */
[----:B------:R-:W-:Y:S02]  /*24e0*/  ISETP.GE.AND P0, PT, R31, RZ, PT ;  /* 0x000000ff1f00720c */ /* 0x000fe40003f06270 */
[-C--:B------:R-:W-:Y:S02]  /*24f0*/  LEA.HI.X.SX32 R115, R229, R151.reuse, 0x2, P2 ;  /* 0x00000097e5737211 */ /* 0x080fe400010f16ff */
[-C--:B------:R-:W-:Y:S02]  /*2500*/  IADD3 R128, P4, R129, R150.reuse, RZ ;  /* 0x0000009681807210 */ /* 0x080fe40007f9e0ff */
[----:B------:R-:W-:Y:S02]  /*2510*/  IADD3 R118, P2, R119, R150, RZ ;  /* 0x0000009677767210 */ /* 0x000fe40007f5e0ff */
[----:B------:R-:W-:-:S02]  /*2520*/  LEA.HI.X.SX32 R129, R211, R151, 0x2, P4 ;  /* 0x00000097d3817211 */ /* 0x000fc400020f16ff */
[-C--:B------:R-:W-:Y:S02]  /*2530*/  LEA.HI.X.SX32 R119, R227, R151.reuse, 0x2, P2 ;  /* 0x00000097e3777211 */ /* 0x080fe400010f16ff */
[-C--:B------:R-:W-:Y:S01]  /*2540*/  IADD3 R132, P4, R133, R150.reuse, RZ ;  /* 0x0000009685847210 */ /* 0x080fe20007f9e0ff */
[----:B------:R-:W-:Y:S01]  /*2550*/  @!P0 IMAD.MOV R66, RZ, RZ, -R66 ;  /* 0x000000ffff428224 */ /* 0x000fe200078e0a42 */
[-C--:B------:R-:W-:Y:S02]  /*2560*/  IADD3 R122, P2, R123, R150.reuse, RZ ;  /* 0x000000967b7a7210 */ /* 0x080fe40007f5e0ff */
[-C--:B------:R-:W-:Y:S02]  /*2570*/  LEA.HI.X.SX32 R133, R220, R151.reuse, 0x2, P4 ;  /* 0x00000097dc857211 */ /* 0x080fe400020f16ff */
[----:B------:R-:W-:Y:S02]  /*2580*/  LEA.HI.X.SX32 R123, R225, R151, 0x2, P2 ;  /* 0x00000097e17b7211 */ /* 0x000fe400010f16ff */
[----:B------:R-:W-:-:S02]  /*2590*/  IADD3 R136, P4, R137, R150, RZ ;  /* 0x0000009689887210 */ /* 0x000fc40007f9e0ff */
[-C--:B------:R-:W-:Y:S02]  /*25a0*/  IADD3 R126, P2, R127, R150.reuse, RZ ;  /* 0x000000967f7e7210 */ /* 0x080fe40007f5e0ff */
[----:B------:R-:W-:Y:S02]  /*25b0*/  LOP3.LUT R3, RZ, R153, RZ, 0x33, !PT ;  /* 0x00000099ff037212 */ /* 0x000fe400078e33ff */
[-C--:B------:R-:W-:Y:S02]  /*25c0*/  LEA.HI.X.SX32 R137, R210, R151.reuse, 0x2, P4 ;  /* 0x00000097d2897211 */ /* 0x080fe400020f16ff */
[----:B------:R-:W-:Y:S02]  /*25d0*/  LEA.HI.X.SX32 R127, R223, R151, 0x2, P2 ;  /* 0x00000097df7f7211 */ /* 0x000fe400010f16ff */
[-C--:B------:R-:W-:Y:S02]  /*25e0*/  IADD3 R140, P4, R141, R150.reuse, RZ ;  /* 0x000000968d8c7210 */ /* 0x080fe40007f9e0ff */
[----:B------:R-:W-:-:S02]  /*25f0*/  IADD3 R130, P2, R131, R150, RZ ;  /* 0x0000009683827210 */ /* 0x000fc40007f5e0ff */
[C---:B------:R-:W-:Y:S02]  /*2600*/  SEL R167, R3.reuse, R12, !P5 ;  /* 0x0000000c03a77207 */ /* 0x040fe40006800000 */
[C---:B------:R-:W-:Y:S02]  /*2610*/  SEL R166, R3.reuse, R14, !P5 ;  /* 0x0000000e03a67207 */ /* 0x040fe40006800000 */
[----:B------:R-:W-:Y:S01]  /*2620*/  SEL R165, R3, R16, !P5 ;  /* 0x0000001003a57207 */ /* 0x000fe20006800000 */
[----:B------:R-:W-:Y:S01]  /*2630*/  IMAD R167, R167, UR9, RZ ;  /* 0x00000009a7a77c24 */ /* 0x000fe2000f8e02ff */
[C---:B------:R-:W-:Y:S01]  /*2640*/  SEL R163, R3.reuse, R20, !P5 ;  /* 0x0000001403a37207 */ /* 0x040fe20006800000 */
[----:B------:R-:W-:Y:S01]  /*2650*/  IMAD R166, R166, UR9, RZ ;  /* 0x00000009a6a67c24 */ /* 0x000fe2000f8e02ff */
[----:B------:R-:W-:Y:S01]  /*2660*/  SEL R162, R3, R22, !P5 ;  /* 0x0000001603a27207 */ /* 0x000fe20006800000 */
[----:B------:R-:W-:Y:S01]  /*2670*/  IMAD R165, R165, UR9, RZ ;  /* 0x00000009a5a57c24 */ /* 0x000fe2000f8e02ff */
[----:B------:R-:W-:Y:S01]  /*2680*/  SEL R23, R3, R10, !P5 ;  /* 0x0000000a03177207 */ /* 0x000fe20006800000 */
[----:B------:R-:W-:Y:S01]  /*2690*/  IMAD R163, R163, UR9, RZ ;  /* 0x00000009a3a37c24 */ /* 0x000fe2000f8e02ff */
[C---:B------:R-:W-:Y:S01]  /*26a0*/  SEL R26, R3.reuse, R26, !P5 ;  /* 0x0000001a031a7207 */ /* 0x040fe20006800000 */
[----:B------:R-:W-:Y:S01]  /*26b0*/  IMAD R162, R162, UR9, RZ ;  /* 0x00000009a2a27c24 */ /* 0x000fe2000f8e02ff */
[C---:B------:R-:W-:Y:S01]  /*26c0*/  SEL R164, R3.reuse, R18, !P5 ;  /* 0x0000001203a47207 */ /* 0x040fe20006800000 */
[C---:B------:R-:W-:Y:S01]  /*26d0*/  VIADD R18, R168.reuse, 0xfffffffb ;  /* 0xfffffffba8127836 */ /* 0x040fe20000000000 */
[----:B------:R-:W-:Y:S01]  /*26e0*/  SEL R161, R3, R24, !P5 ;  /* 0x0000001803a17207 */ /* 0x000fe20006800000 */
[----:B------:R-:W-:Y:S01]  /*26f0*/  IMAD R23, R23, UR9, RZ ;  /* 0x0000000917177c24 */ /* 0x000fe2000f8e02ff */
[C---:B------:R-:W-:Y:S01]  /*2700*/  SEL R160, R3.reuse, R28, !P5 ;  /* 0x0000001c03a07207 */ /* 0x040fe20006800000 */
[----:B------:R-:W-:Y:S01]  /*2710*/  VIADD R28, R168, 0xffffffce ;  /* 0xffffffcea81c7836 */ /* 0x000fe20000000000 */
[C---:B------:R-:W-:Y:S01]  /*2720*/  SEL R157, R3.reuse, R30, !P5 ;  /* 0x0000001e039d7207 */ /* 0x040fe20006800000 */
[----:B------:R-:W-:Y:S01]  /*2730*/  IMAD R164, R164, UR9, RZ ;  /* 0x00000009a4a47c24 */ /* 0x000fe2000f8e02ff */
[C---:B------:R-:W-:Y:S01]  /*2740*/  SEL R19, R3.reuse, R32, !P5 ;  /* 0x0000002003137207 */ /* 0x040fe20006800000 */
[----:B------:R-:W-:Y:S01]  /*2750*/  VIADD R32, R168, 0xffffffca ;  /* 0xffffffcaa8207836 */ /* 0x000fe20000000000 */
[C---:B------:R-:W-:Y:S01]  /*2760*/  SEL R20, R3.reuse, R34, !P5 ;  /* 0x0000002203147207 */ /* 0x040fe20006800000 */
[----:B------:R-:W-:Y:S01]  /*2770*/  IMAD R160, R160, UR9, RZ ;  /* 0x00000009a0a07c24 */ /* 0x000fe2000f8e02ff */
[C---:B------:R-:W-:Y:S01]  /*2780*/  SEL R21, R3.reuse, R36, !P5 ;  /* 0x0000002403157207 */ /* 0x040fe20006800000 */
[C---:B------:R-:W-:Y:S01]  /*2790*/  VIADD R36, R168.reuse, 0xffffffc6 ;  /* 0xffffffc6a8247836 */ /* 0x040fe20000000000 */
[----:B------:R-:W-:Y:S01]  /*27a0*/  SEL R22, R3, R38, !P5 ;  /* 0x0000002603167207 */ /* 0x000fe20006800000 */
[----:B------:R-:W-:Y:S01]  /*27b0*/  IMAD R19, R19, UR9, RZ ;  /* 0x0000000913137c24 */ /* 0x000fe2000f8e02ff */
[C---:B-1----:R-:W-:Y:S01]  /*27c0*/  SEL R152, R3.reuse, R40, !P5 ;  /* 0x0000002803987207 */ /* 0x042fe20006800000 */
[C---:B------:R-:W-:Y:S01]  /*27d0*/  VIADD R40, R168.reuse, 0xffffffc2 ;  /* 0xffffffc2a8287836 */ /* 0x040fe20000000000 */
[----:B------:R-:W-:Y:S01]  /*27e0*/  SEL R153, R3, R42, !P5 ;  /* 0x0000002a03997207 */ /* 0x000fe20006800000 */
        /* <DEDUP_REMOVED lines=17> */
[----:B------:R-:W-:Y:S01]  /*2900*/  SEL R9, R3, R60, !P5 ;  /* 0x0000003c03097207 */ /* 0x000fe20006800000 */
        /* <DEDUP_REMOVED lines=11> */
[----:B------:R-:W-:Y:S01]  /*29c0*/  SEL R6, R3, R70, !P5 ;  /* 0x0000004603067207 */ /* 0x000fe20006800000 */
[----:B------:R-:W-:Y:S01]  /*29d0*/  VIADD R3, R168, 0xfffffffd ;  /* 0xfffffffda8037836 */ /* 0x000fe20000000000 */
[-C--:B------:R-:W-:Y:S01]  /*29e0*/  LEA.HI.X.SX32 R141, R217, R151.reuse, 0x2, P4 ;  /* 0x00000097d98d7211 */ /* 0x080fe200020f16ff */
[----:B------:R-:W-:Y:S01]  /*29f0*/  IMAD R14, R14, UR9, RZ ;  /* 0x000000090e0e7c24 */ /* 0x000fe2000f8e02ff */
[-C--:B------:R-:W-:Y:S01]  /*2a00*/  LEA.HI.X.SX32 R131, R221, R151.reuse, 0x2, P2 ;  /* 0x00000097dd837211 */ /* 0x080fe200010f16ff */
[----:B------:R-:W-:Y:S01]  /*2a10*/  IMAD R20, R20, UR9, RZ ;  /* 0x0000000914147c24 */ /* 0x000fe2000f8e02ff */
[-C--:B------:R-:W-:Y:S01]  /*2a20*/  IADD3 R144, P4, R145, R150.reuse, RZ ;  /* 0x0000009691907210 */ /* 0x080fe20007f9e0ff */
[----:B------:R-:W-:Y:S01]  /*2a30*/  IMAD R22, R22, UR9, RZ ;  /* 0x0000000916167c24 */ /* 0x000fe2000f8e02ff */
[-C--:B------:R-:W-:Y:S01]  /*2a40*/  IADD3 R134, P2, R135, R150.reuse, RZ ;  /* 0x0000009687867210 */ /* 0x080fe20007f5e0ff */
[----:B------:R-:W-:Y:S01]  /*2a50*/  IMAD R152, R152, UR9, RZ ;  /* 0x0000000998987c24 */ /* 0x000fe2000f8e02ff */
[----:B------:R-:W-:Y:S01]  /*2a60*/  ISETP.GE.U32.AND P0, PT, R25, 0x7fffffe0, PT ;  /* 0x7fffffe01900780c */ /* 0x000fe20003f06070 */
[----:B------:R-:W-:Y:S01]  /*2a70*/  IMAD R25, R158, 0x7c, RZ ;  /* 0x0000007c9e197824 */ /* 0x000fe200078e02ff */
[----:B------:R-:W-:Y:S01]  /*2a80*/  ISETP.GE.U32.AND P5, PT, R3, 0x7fffffde, PT ;  /* 0x7fffffde0300780c */ /* 0x000fe20003fa6070 */
        /* <DEDUP_REMOVED lines=10> */
[----:B------:R-:W-:Y:S01]  /*2b30*/  @!PT LDS RZ, [RZ] ;  /* 0x00000000fffff984 */ /* 0x000fe20000000800 */
[----:B------:R-:W-:Y:S01]  /*2b40*/  @!PT LDS RZ, [RZ] ;  /* 0x00000000fffff984 */ /* 0x000fe20000000800 */
[----:B------:R-:W-:Y:S01]  /*2b50*/  @!PT LDS RZ, [RZ] ;  /* 0x00000000fffff984 */ /* 0x000fe20000000800 */
[----:B------:R1:W-:Y:S01]  /*2b60*/  LDGSTS.E [R185], desc[UR16][R150.64], !P0 ;  /* 0x0000000096b97fae */ /* 0x0003e2000c121850 */
[-C--:B------:R-:W-:Y:S01]  /*2b70*/  LEA.HI.X.SX32 R149, R214, R151.reuse, 0x2, P4 ;  /* 0x00000097d6957211 */ /* 0x080fe200020f16ff */
[----:B------:R-:W-:Y:S01]  /*2b80*/  VIADD R27, R168, 0xffffffcc ;  /* 0xffffffcca81b7836 */ /* 0x000fe20000000000 */
[-C--:B------:R-:W-:Y:S01]  /*2b90*/  LEA.HI.X.SX32 R139, R218, R151.reuse, 0x2, P2 ;  /* 0x00000097da8b7211 */ /* 0x080fe200010f16ff */
[----:B------:R-:W-:Y:S01]  /*2ba0*/  IMAD R9, R9, UR9, RZ ;  /* 0x0000000909097c24 */ /* 0x000fe2000f8e02ff */
[----:B------:R-:W-:Y:S01]  /*2bb0*/  ISETP.GE.U32.AND P4, PT, R3, 0x7fffffdb, PT ;  /* 0x7fffffdb0300780c */ /* 0x000fe20003f86070 */
[----:B------:R-:W-:Y:S01]  /*2bc0*/  VIADD R3, R168, 0xfffffff8 ;  /* 0xfffffff8a8037836 */ /* 0x000fe20000000000 */
[-C--:B------:R-:W-:Y:S01]  /*2bd0*/  IADD3 R142, P2, R143, R150.reuse, RZ ;  /* 0x000000968f8e7210 */ /* 0x080fe20007f5e0ff */
[----:B------:R-:W-:Y:S01]  /*2be0*/  IMAD R8, R8, UR9, RZ ;  /* 0x0000000908087c24 */ /* 0x000fe2000f8e02ff */
[----:B------:R-:W-:Y:S01]  /*2bf0*/  ISETP.GE.U32.AND P6, PT, R4, 0x7fffffdd, PT ;  /* 0x7fffffdd0400780c */ /* 0x000fe20003fc6070 */
[----:B------:R-:W-:Y:S01]  /*2c00*/  VIADD R4, R168, 0xfffffff9 ;  /* 0xfffffff9a8047836 */ /* 0x000fe20000000000 */
[-C--:B------:R-:W-:Y:S01]  /*2c10*/  LEA.HI.X.SX32 R143, R216, R151.reuse, 0x2, P2 ;  /* 0x00000097d88f7211 */ /* 0x080fe200010f16ff */
[----:B------:R2:W-:Y:S01]  /*2c20*/  LDGSTS.E [R185+0x4], desc[UR16][R90.64], !P1 ;  /* 0x000040005ab97fae */ /* 0x0005e2000c921850 */
[-C--:B------:R-:W-:Y:S01]  /*2c30*/  IADD3 R146, P2, R147, R150.reuse, RZ ;  /* 0x0000009693927210 */ /* 0x080fe20007f5e0ff */
[----:B------:R-:W-:Y:S01]  /*2c40*/  IMAD R7, R7, UR9, RZ ;  /* 0x0000000907077c24 */ /* 0x000fe2000f8e02ff */
[----:B------:R-:W-:Y:S01]  /*2c50*/  ISETP.GE.U32.AND P0, PT, R3, 0x7fffffd9, PT ;  /* 0x7fffffd90300780c */ /* 0x000fe20003f06070 */
[----:B------:R-:W-:Y:S01]  /*2c60*/  VIADD R3, R168, 0xfffffff6 ;  /* 0xfffffff6a8037836 */ /* 0x000fe20000000000 */
[----:B------:R-:W-:Y:S01]  /*2c70*/  ISETP.GE.U32.AND P3, PT, R18, 0x7fffffdc, PT ;  /* 0x7fffffdc1200780c */ /* 0x000fe20003f66070 */
[----:B------:R3:W-:Y:S01]  /*2c80*/  LDGSTS.E [R185+0x8], desc[UR16][R92.64], !P5 ;  /* 0x000080005cb97fae */ /* 0x0007e2000e921850 */
[-C--:B------:R-:W-:Y:S01]  /*2c90*/  LEA.HI.X.SX32 R147, R215, R151.reuse, 0x2, P2 ;  /* 0x00000097d7937211 */ /* 0x080fe200010f16ff */
[C---:B------:R-:W-:Y:S01]  /*2ca0*/  VIADD R18, R168.reuse, 0x1f ;  /* 0x0000001fa8127836 */ /* 0x040fe20000000000 */
[----:B------:R-:W-:Y:S01]  /*2cb0*/  IADD3 R24, P2, R25, R150, RZ ;  /* 0x0000009619187210 */ /* 0x000fe20007f5e0ff */
[----:B------:R4:W-:Y:S01]  /*2cc0*/  LDGSTS.E [R185+0xc], desc[UR16][R94.64], !P6 ;  /* 0x0000c0005eb97fae */ /* 0x0009e2000f121850 */
[----:B------:R-:W-:Y:S01]  /*2cd0*/  ISETP.GE.U32.AND P5, PT, R3, 0x7fffffd7, PT ;  /* 0x7fffffd70300780c */ /* 0x000fe20003fa6070 */
[----:B------:R-:W-:Y:S01]  /*2ce0*/  VIADD R3, R168, 0xfffffff5 ;  /* 0xfffffff5a8037836 */ /* 0x000fe20000000000 */
[----:B------:R-:W-:Y:S01]  /*2cf0*/  LEA.HI.X.SX32 R25, R213, R151, 0x2, P2 ;  /* 0x00000097d5197211 */ /* 0x000fe200010f16ff */
[----:B------:R-:W-:Y:S01]  /*2d00*/  IMAD R6, R6, UR9, RZ ;  /* 0x0000000906067c24 */ /* 0x000fe2000f8e02ff */
[----:B------:R-:W-:Y:S01]  /*2d10*/  ISETP.GE.U32.AND P2, PT, R4, 0x7fffffda, PT ;  /* 0x7fffffda0400780c */ /* 0x000fe20003f46070 */
[C---:B------:R-:W-:Y:S01]  /*2d20*/  VIADD R4, R168.reuse, 0xfffffff7 ;  /* 0xfffffff7a8047836 */ /* 0x040fe20000000000 */
[----:B------:R-:W-:Y:S01]  /*2d30*/  ISETP.GE.U32.AND P6, PT, R3, 0x7fffffd6, PT ;  /* 0x7fffffd60300780c */ /* 0x000fe20003fc6070 */
[----:B------:R-:W-:Y:S01]  /*2d40*/  VIADD R3, R168, 0xfffffff4 ;  /* 0xfffffff4a8037836 */ /* 0x000fe20000000000 */
[----:B------:R5:W-:Y:S01]  /*2d50*/  LDGSTS.E [R183], desc[UR16][R96.64], !P3 ;  /* 0x0000000060b77fae */ /* 0x000be2000d921850 */
[----:B------:R-:W-:-:S02]  /*2d60*/  LOP3.LUT R5, R2, 0x30, RZ, 0x3c, !PT ;  /* 0x0000003002057812 */ /* 0x000fc400078e3cff */
[----:B------:R-:W-:Y:S01]  /*2d70*/  ISETP.GE.U32.AND P1, PT, R4, 0x7fffffd8, PT ;  /* 0x7fffffd80400780c */ /* 0x000fe20003f26070 */
[----:B------:R5:W-:Y:S01]  /*2d80*/  LDGSTS.E [R183+0x4], desc[UR16][R98.64], !P4 ;  /* 0x0000400062b77fae */ /* 0x000be2000e121850 */
[----:B------:R-:W-:Y:S01]  /*2d90*/  ISETP.GE.U32.AND P3, PT, R3, 0x7fffffd5, PT ;  /* 0x7fffffd50300780c */ /* 0x000fe20003f66070 */
[----:B------:R-:W-:Y:S01]  /*2da0*/  VIADD R3, R168, 0xfffffff2 ;  /* 0xfffffff2a8037836 */ /* 0x000fe20000000000 */
[----:B------:R-:W-:Y:S01]  /*2db0*/  LOP3.LUT R171, R2, 0x40, RZ, 0x3c, !PT ;  /* 0x0000004002ab7812 */ /* 0x000fe200078e3cff */
[C---:B------:R-:W-:Y:S01]  /*2dc0*/  VIADD R4, R168.reuse, 0xfffffff3 ;  /* 0xfffffff3a8047836 */ /* 0x040fe20000000000 */
[----:B------:R5:W-:Y:S01]  /*2dd0*/  LDGSTS.E [R183+0x8], desc[UR16][R100.64], !P2 ;  /* 0x0000800064b77fae */ /* 0x000be2000d121850 */
[----:B------:R-:W-:Y:S01]  /*2de0*/  VIADD R179, R5, UR8 ;  /* 0x0000000805b37c36 */ /* 0x000fe20008000000 */
[----:B------:R-:W-:Y:S01]  /*2df0*/  ISETP.GE.U32.AND P2, PT, R3, 0x7fffffd3, PT ;  /* 0x7fffffd30300780c */ /* 0x000fe20003f46070 */
[----:B------:R-:W-:Y:S01]  /*2e00*/  VIADD R3, R168, 0xfffffff1 ;  /* 0xfffffff1a8037836 */ /* 0x000fe20000000000 */
[----:B------:R5:W-:Y:S01]  /*2e10*/  LDGSTS.E [R183+0xc], desc[UR16][R102.64], !P0 ;  /* 0x0000c00066b77fae */ /* 0x000be2000c121850 */
[----:B------:R-:W-:Y:S01]  /*2e20*/  ISETP.GE.U32.AND P4, PT, R4, 0x7fffffd4, PT ;  /* 0x7fffffd40400780c */ /* 0x000fe20003f86070 */
[----:B------:R-:W-:-:S02]  /*2e30*/  VIADD R4, R168, 0xffffffec ;  /* 0xffffffeca8047836 */ /* 0x000fc40000000000 */
[----:B------:R-:W-:Y:S01]  /*2e40*/  ISETP.GE.U32.AND P0, PT, R3, 0x7fffffd2, PT ;  /* 0x7fffffd20300780c */ /* 0x000fe20003f06070 */
[C---:B------:R-:W-:Y:S01]  /*2e50*/  VIADD R3, R168.reuse, 0xfffffff0 ;  /* 0xfffffff0a8037836 */ /* 0x040fe20000000000 */
[----:B------:R5:W-:Y:S01]  /*2e60*/  LDGSTS.E [R181], desc[UR16][R104.64], !P1 ;  /* 0x0000000068b57fae */ /* 0x000be2000c921850 */
[C---:B------:R-:W-:Y:S02]  /*2e70*/  VIADD R5, R168.reuse, 0xffffffe7 ;  /* 0xffffffe7a8057836 */ /* 0x040fe40000000000 */
[----:B------:R-:W-:Y:S01]  /*2e80*/  VIADD R173, R171, UR8 ;  /* 0x00000008abad7c36 */ /* 0x000fe20008000000 */
[----:B------:R-:W-:Y:S01]  /*2e90*/  ISETP.GE.U32.AND P1, PT, R3, 0x7fffffd1, PT ;  /* 0x7fffffd10300780c */ /* 0x000fe20003f26070 */
[----:B------:R-:W-:Y:S01]  /*2ea0*/  VIADD R3, R168, 0xffffffed ;  /* 0xffffffeda8037836 */ /* 0x000fe20000000000 */
[----:B------:R5:W-:Y:S01]  /*2eb0*/  LDGSTS.E [R181+0x4], desc[UR16][R106.64], !P5 ;  /* 0x000040006ab57fae */ /* 0x000be2000e921850 */
[----:B------:R-:W-:Y:S01]  /*2ec0*/  ISETP.GE.U32.AND P5, PT, R4, 0x7fffffcd, PT ;  /* 0x7fffffcd0400780c */ /* 0x000fe20003fa6070 */
[----:B------:R-:W-:-:S02]  /*2ed0*/  VIADD R4, R168, 0xffffffe8 ;  /* 0xffffffe8a8047836 */ /* 0x000fc40000000000 */
[----:B------:R5:W-:Y:S01]  /*2ee0*/  LDGSTS.E [R181+0x8], desc[UR16][R108.64], !P6 ;  /* 0x000080006cb57fae */ /* 0x000be2000f121850 */
[----:B------:R-:W-:Y:S01]  /*2ef0*/  ISETP.GE.U32.AND P6, PT, R3, 0x7fffffce, PT ;  /* 0x7fffffce0300780c */ /* 0x000fe20003fc6070 */
[----:B------:R-:W-:Y:S01]  /*2f00*/  VIADD R3, R168, 0xffffffee ;  /* 0xffffffeea8037836 */ /* 0x000fe20000000000 */
[----:B------:R-:W-:Y:S01]  /*2f10*/  SEL R39, RZ, 0x1, P5 ;  /* 0x00000001ff277807 */ /* 0x000fe20002800000 */
[----:B------:R5:W-:Y:S01]  /*2f20*/  LDGSTS.E [R181+0xc], desc[UR16][R110.64], !P3 ;  /* 0x0000c0006eb57fae */ /* 0x000be2000d921850 */
[----:B------:R-:W-:Y:S01]  /*2f30*/  ISETP.GE.U32.AND P5, PT, R4, 0x7fffffc9, PT ;  /* 0x7fffffc90400780c */ /* 0x000fe20003fa6070 */
[C---:B------:R-:W-:Y:S01]  /*2f40*/  VIADD R4, R168.reuse, 0xffffffea ;  /* 0xffffffeaa8047836 */ /* 0x040fe20000000000 */
[----:B------:R-:W-:Y:S01]  /*2f50*/  ISETP.GE.U32.AND P3, PT, R3, 0x7fffffcf, PT ;  /* 0x7fffffcf0300780c */ /* 0x000fe20003f66070 */
[----:B------:R-:W-:Y:S01]  /*2f60*/  VIADD R3, R168, 0xffffffef ;  /* 0xffffffefa8037836 */ /* 0x000fe20000000000 */
[----:B------:R5:W-:Y:S01]  /*2f70*/  LDGSTS.E [R179], desc[UR16][R112.64], !P4 ;  /* 0x0000000070b37fae */ /* 0x000be2000e121850 */
[----:B------:R-:W-:-:S02]  /*2f80*/  SEL R60, RZ, 0x1fffe, P6 ;  /* 0x0001fffeff3c7807 */ /* 0x000fc40003000000 */
[----:B------:R-:W-:Y:S01]  /*2f90*/  SEL R57, RZ, 0x4, P3 ;  /* 0x00000004ff397807 */ /* 0x000fe20001800000 */
[----:B------:R5:W-:Y:S01]  /*2fa0*/  LDGSTS.E [R179+0x4], desc[UR16][R114.64], !P2 ;  /* 0x0000400072b37fae */ /* 0x000be2000d121850 */
[----:B------:R-:W-:Y:S01]  /*2fb0*/  ISETP.GE.U32.AND P4, PT, R3, 0x7fffffd0, PT ;  /* 0x7fffffd00300780c */ /* 0x000fe20003f86070 */
[----:B------:R-:W-:Y:S01]  /*2fc0*/  VIADD R3, R168, 0xffffffe9 ;  /* 0xffffffe9a8037836 */ /* 0x000fe20000000000 */
[----:B------:R-:W-:Y:S01]  /*2fd0*/  ISETP.GE.U32.AND P3, PT, R4, 0x7fffffcb, PT ;  /* 0x7fffffcb0400780c */ /* 0x000fe20003f66070 */
[C---:B------:R-:W-:Y:S01]  /*2fe0*/  VIADD R4, R168.reuse, 0xffffffe4 ;  /* 0xffffffe4a8047836 */ /* 0x040fe20000000000 */
[----:B------:R-:W-:Y:S01]  /*2ff0*/  SEL R58, RZ, 0x7fff8, P4 ;  /* 0x0007fff8ff3a7807 */ /* 0x000fe20002000000 */
[----:B------:R-:W-:Y:S01]  /*3000*/  IMAD.IADD R60, R39, 0x1, R60 ;  /* 0x00000001273c7824 */ /* 0x000fe200078e023c */
        /* <DEDUP_REMOVED lines=8> */
[----:B------:R-:W-:Y:S01]  /*3090*/  SEL R64, RZ, 0x1fffe, P6 ;  /* 0x0001fffeff407807 */ /* 0x000fe20003000000 */
[----:B------:R5:W-:Y:S01]  /*30a0*/  LDGSTS.E [R179+0xc], desc[UR16][R118.64], !P1 ;  /* 0x0000c00076b37fae */ /* 0x000be2000c921850 */
[----:B------:R-:W-:-:S02]  /*30b0*/  SEL R62, RZ, 0x7fff8, P4 ;  /* 0x0007fff8ff3e7807 */ /* 0x000fc40002000000 */
[----:B------:R-:W-:Y:S01]  /*30c0*/  ISETP.GE.U32.AND P6, PT, R3, 0x7fffffc6, PT ;  /* 0x7fffffc60300780c */ /* 0x000fe20003fc6070 */
[----:B------:R-:W-:Y:S01]  /*30d0*/  IMAD.IADD R59, R59, 0x1, R64 ;  /* 0x000000013b3b7824 */ /* 0x000fe200078e0240 */
[----:B------:R-:W-:Y:S02]  /*30e0*/  SEL R3, RZ, 0x4, P3 ;  /* 0x00000004ff037807 */ /* 0x000fe40001800000 */
[----:B------:R-:W-:Y:S01]  /*30f0*/  ISETP.GE.U32.AND P3, PT, R4, 0x7fffffc7, PT ;  /* 0x7fffffc70400780c */ /* 0x000fe20003f66070 */
[C---:B------:R-:W-:Y:S01]  /*3100*/  VIADD R4, R168.reuse, 0xffffffe1 ;  /* 0xffffffe1a8047836 */ /* 0x040fe20000000000 */
[----:B------:R-:W-:Y:S01]  /*3110*/  ISETP.GE.U32.AND P4, PT, R5, 0x7fffffc8, PT ;  /* 0x7fffffc80500780c */ /* 0x000fe20003f86070 */
[----:B------:R-:W-:Y:S01]  /*3120*/  VIADD R5, R168, 0xffffffe2 ;  /* 0xffffffe2a8057836 */ /* 0x000fe20000000000 */
[----:B------:R-:W-:Y:S02]  /*3130*/  SEL R63, RZ, 0x1, P5 ;  /* 0x00000001ff3f7807 */ /* 0x000fe40002800000 */
[----:B------:R-:W-:Y:S01]  /*3140*/  ISETP.GE.U32.AND P5, PT, R4, 0x7fffffc2, PT ;  /* 0x7fffffc20400780c */ /* 0x000fe20003fa6070 */
[----:B------:R-:W-:Y:S01]  /*3150*/  VIADD R4, R168, 0xffffffe3 ;  /* 0xffffffe3a8047836 */ /* 0x000fe20000000000 */
[----:B------:R-:W-:-:S02]  /*3160*/  SEL R68, RZ, 0x1fffe, P6 ;  /* 0x0001fffeff447807 */ /* 0x000fc40003000000 */
[----:B------:R-:W-:Y:S01]  /*3170*/  ISETP.GE.U32.AND P6, PT, R5, 0x7fffffc3, PT ;  /* 0x7fffffc30500780c */ /* 0x000fe20003fc6070 */
[----:B------:R-:W-:Y:S01]  /*3180*/  VIADD R5, R168, 0xffffffcd ;  /* 0xffffffcda8057836 */ /* 0x000fe20000000000 */
[----:B------:R-:W-:Y:S01]  /*3190*/  SEL R61, RZ, 0x4, P3 ;  /* 0x00000004ff3d7807 */ /* 0x000fe20001800000 */
[----:B------:R-:W-:Y:S01]  /*31a0*/  IMAD.IADD R63, R63, 0x1, R68 ;  /* 0x000000013f3f7824 */ /* 0x000fe200078e0244 */
[----:B------:R-:W-:Y:S01]  /*31b0*/  ISETP.GE.U32.AND P3, PT, R4, 0x7fffffc4, PT ;  /* 0x7fffffc40400780c */ /* 0x000fe20003f66070 */
[----:B------:R-:W-:Y:S01]  /*31c0*/  VIADD R4, R168, 0xffffffe0 ;  /* 0xffffffe0a8047836 */ /* 0x000fe20000000000 */
[----:B------:R-:W-:Y:S02]  /*31d0*/  SEL R65, RZ, 0x4, P6 ;  /* 0x00000004ff417807 */ /* 0x000fe40003000000 */
[----:B------:R-:W-:Y:S02]  /*31e0*/  ISETP.GT.AND P6, PT, R18, 0x1f, PT ;  /* 0x0000001f1200780c */ /* 0x000fe40003fc4270 */
[----:B------:R-:W-:-:S02]  /*31f0*/  SEL R66, RZ, 0x7fff8, P4 ;  /* 0x0007fff8ff427807 */ /* 0x000fc40002000000 */
[----:B------:R-:W-:Y:S02]  /*3200*/  SEL R72, RZ, 0x1fffe, P5 ;  /* 0x0001fffeff487807 */ /* 0x000fe40002800000 */
[----:B------:R-:W-:Y:S02]  /*3210*/  ISETP.GE.U32.AND P4, PT, R4, 0x7fffffc1, PT ;  /* 0x7fffffc10400780c */ /* 0x000fe40003f86070 */
[C---:B------:R-:W-:Y:S02]  /*3220*/  ISETP.GE.AND P5, PT, R170.reuse, R4, PT ;  /* 0x00000004aa00720c */ /* 0x040fe40003fa6270 */
[----:B------:R-:W-:Y:S02]  /*3230*/  SEL R70, RZ, 0x7fff8, P3 ;  /* 0x0007fff8ff467807 */ /* 0x000fe40001800000 */
[----:B------:R-:W-:Y:S02]  /*3240*/  ISETP.GE.AND P3, PT, R170, R168, PT ;  /* 0x000000a8aa00720c */ /* 0x000fe40003f66270 */
[----:B------:R-:W-:-:S02]  /*3250*/  SEL R4, RZ, 0x4, !P6 ;  /* 0x00000004ff047807 */ /* 0x000fc40007000000 */
[----:B------:R-:W-:Y:S02]  /*3260*/  ISETP.GE.U32.AND P6, PT, R27, 0x7fffffad, PT ;  /* 0x7fffffad1b00780c */ /* 0x000fe40003fc6070 */
[----:B------:R-:W-:Y:S02]  /*3270*/  SEL R4, R4, RZ, !P3 ;  /* 0x000000ff04047207 */ /* 0x000fe40005800000 */
[----:B------:R-:W-:Y:S01]  /*3280*/  ISETP.GE.U32.AND P3, PT, R5, 0x7fffffae, PT ;  /* 0x7fffffae0500780c */ /* 0x000fe20003f66070 */
[----:B------:R-:W-:Y:S01]  /*3290*/  VIADD R5, R168, 0xffffffcf ;  /* 0xffffffcfa8057836 */ /* 0x000fe20000000000 */
[----:B------:R-:W-:Y:S02]  /*32a0*/  SEL R27, RZ, 0x1, P6 ;  /* 0x00000001ff1b7807 */ /* 0x000fe40003000000 */
[----:B------:R-:W-:Y:S01]  /*32b0*/  ISETP.GE.U32.AND P6, PT, R28, 0x7fffffaf, PT ;  /* 0x7fffffaf1c00780c */ /* 0x000fe20003fc6070 */
[----:B------:R-:W-:Y:S01]  /*32c0*/  VIADD R28, R168, 0xffffffc8 ;  /* 0xffffffc8a81c7836 */ /* 0x000fe20000000000 */
[----:B------:R-:W-:-:S02]  /*32d0*/  SEL R30, RZ, 0x1fffe, P3 ;  /* 0x0001fffeff1e7807 */ /* 0x000fc40001800000 */
[----:B------:R-:W-:Y:S02]  /*32e0*/  ISETP.GE.U32.AND P3, PT, R5, 0x7fffffb0, PT ;  /* 0x7fffffb00500780c */ /* 0x000fe40003f66070 */
[----:B------:R-:W-:Y:S01]  /*32f0*/  SEL R5, RZ, 0x4, P6 ;  /* 0x00000004ff057807 */ /* 0x000fe20003000000 */
[----:B------:R-:W-:Y:S01]  /*3300*/  IMAD.IADD R27, R27, 0x1, R30 ;  /* 0x000000011b1b7824 */ /* 0x000fe200078e021e */
[----:B------:R-:W-:Y:S02]  /*3310*/  ISETP.GE.U32.AND P6, PT, R28, 0x7fffffa9, PT ;  /* 0x7fffffa91c00780c */ /* 0x000fe40003fc6070 */
[----:B------:R-:W-:Y:S02]  /*3320*/  SEL R28, RZ, 0x7fff8, P3 ;  /* 0x0007fff8ff1c7807 */ /* 0x000fe40001800000 */
[----:B------:R-:W-:Y:S01]  /*3330*/  ISETP.GE.U32.AND P3, PT, R29, 0x7fffffaa, PT ;  /* 0x7fffffaa1d00780c */ /* 0x000fe20003f66070 */
[----:B------:R-:W-:Y:S01]  /*3340*/  VIADD R29, R168, 0xffffffcb ;  /* 0xffffffcba81d7836 */ /* 0x000fe20000000000 */
[----:B------:R-:W-:-:S02]  /*3350*/  SEL R31, RZ, 0x1, P6 ;  /* 0x00000001ff1f7807 */ /* 0x000fc40003000000 */
[----:B------:R-:W-:Y:S01]  /*3360*/  ISETP.GE.U32.AND P6, PT, R32, 0x7fffffab, PT ;  /* 0x7fffffab2000780c */ /* 0x000fe20003fc6070 */
[----:B------:R-:W-:Y:S01]  /*3370*/  VIADD R32, R168, 0xffffffc4 ;  /* 0xffffffc4a8207836 */ /* 0x000fe20000000000 */
[----:B------:R-:W-:Y:S02]  /*3380*/  SEL R34, RZ, 0x1fffe, P3 ;  /* 0x0001fffeff227807 */ /* 0x000fe40001800000 */
[----:B------:R-:W-:Y:S02]  /*3390*/  ISETP.GE.U32.AND P3, PT, R29, 0x7fffffac, PT ;  /* 0x7fffffac1d00780c */ /* 0x000fe40003f66070 */
[----:B------:R-:W-:Y:S01]  /*33a0*/  SEL R29, RZ, 0x4, P6 ;  /* 0x00000004ff1d7807 */ /* 0x000fe20003000000 */
[----:B------:R-:W-:Y:S01]  /*33b0*/  IMAD.IADD R31, R31, 0x1, R34 ;  /* 0x000000011f1f7824 */ /* 0x000fe200078e0222 */
[----:B------:R-:W-:Y:S02]  /*33c0*/  ISETP.GE.U32.AND P6, PT, R32, 0x7fffffa5, PT ;  /* 0x7fffffa52000780c */ /* 0x000fe40003fc6070 */
[----:B------:R-:W-:-:S02]  /*33d0*/  SEL R32, RZ, 0x7fff8, P3 ;  /* 0x0007fff8ff207807 */ /* 0x000fc40001800000 */
[----:B------:R-:W-:Y:S01]  /*33e0*/  ISETP.GE.U32.AND P3, PT, R33, 0x7fffffa6, PT ;  /* 0x7fffffa62100780c */ /* 0x000fe20003f66070 */
[----:B------:R-:W-:Y:S01]  /*33f0*/  VIADD R33, R168, 0xffffffc7 ;  /* 0xffffffc7a8217836 */ /* 0x000fe20000000000 */
[----:B------:R-:W-:Y:S02]  /*3400*/  SEL R35, RZ, 0x1, P6 ;  /* 0x00000001ff237807 */ /* 0x000fe40003000000 */
[----:B------:R-:W-:Y:S01]  /*3410*/  ISETP.GE.U32.AND P6, PT, R36, 0x7fffffa7, PT ;  /* 0x7fffffa72400780c */ /* 0x000fe20003fc6070 */
[----:B------:R-:W-:Y:S01]  /*3420*/  VIADD R36, R168, 0xffffffc1 ;  /* 0xffffffc1a8247836 */ /* 0x000fe20000000000 */
[----:B------:R-:W-:Y:S02]  /*3430*/  SEL R38, RZ, 0x1fffe, P3 ;  /* 0x0001fffeff267807 */ /* 0x000fe40001800000 */
[----:B------:R-:W-:Y:S02]  /*3440*/  ISETP.GE.U32.AND P3, PT, R33, 0x7fffffa8, PT ;  /* 0x7fffffa82100780c */ /* 0x000fe40003f66070 */
[----:B------:R-:W-:Y:S01]  /*3450*/  SEL R33, RZ, 0x4, P6 ;  /* 0x00000004ff217807 */ /* 0x000fe20003000000 */
[----:B------:R-:W-:Y:S01]  /*3460*/  IMAD.IADD R35, R35, 0x1, R38 ;  /* 0x0000000123237824 */ /* 0x000fe200078e0226 */
[----:B------:R-:W-:-:S02]  /*3470*/  ISETP.GE.U32.AND P6, PT, R36, 0x7fffffa2, PT ;  /* 0x7fffffa22400780c */ /* 0x000fc40003fc6070 */
[----:B------:R-:W-:Y:S02]  /*3480*/  SEL R36, RZ, 0x7fff8, P3 ;  /* 0x0007fff8ff247807 */ /* 0x000fe40001800000 */
[----:B------:R-:W-:Y:S01]  /*3490*/  ISETP.GE.U32.AND P3, PT, R40, 0x7fffffa3, PT ;  /* 0x7fffffa32800780c */ /* 0x000fe20003f66070 */
[----:B------:R-:W-:Y:S01]  /*34a0*/  VIADD R40, R168, 0xffffffdc ;  /* 0xffffffdca8287836 */ /* 0x000fe20000000000 */
[----:B------:R-:W-:Y:S02]  /*34b0*/  SEL R42, RZ, 0x1fffe, P6 ;  /* 0x0001fffeff2a7807 */ /* 0x000fe40003000000 */
[----:B------:R-:W-:Y:S02]  /*34c0*/  ISETP.GE.U32.AND P6, PT, R37, 0x7fffffa4, PT ;  /* 0x7fffffa42500780c */ /* 0x000fe40003fc6070 */
[----:B------:R-:W-:Y:S02]  /*34d0*/  SEL R37, RZ, 0x4, P3 ;  /* 0x00000004ff257807 */ /* 0x000fe40001800000 */
[----:B------:R-:W-:-:S02]  /*34e0*/  ISETP.GE.U32.AND P3, PT, R40, 0x7fffffbd, PT ;  /* 0x7fffffbd2800780c */ /* 0x000fc40003f66070 */
[----:B------:R-:W-:Y:S02]  /*34f0*/  SEL R40, RZ, 0x7fff8, P6 ;  /* 0x0007fff8ff287807 */ /* 0x000fe40003000000 */
[----:B------:R-:W-:Y:S01]  /*3500*/  ISETP.GE.U32.AND P6, PT, R41, 0x7fffffbe, PT ;  /* 0x7fffffbe2900780c */ /* 0x000fe20003fc6070 */
[----:B------:R-:W-:Y:S01]  /*3510*/  VIADD R41, R168, 0xffffffdf ;  /* 0xffffffdfa8297836 */ /* 0x000fe20000000000 */
[----:B------:R-:W-:Y:S02]  /*3520*/  SEL R43, RZ, 0x1, P3 ;  /* 0x00000001ff2b7807 */ /* 0x000fe40001800000 */
[----:B------:R-:W-:Y:S01]  /*3530*/  ISETP.GE.U32.AND P3, PT, R44, 0x7fffffbf, PT ;  /* 0x7fffffbf2c00780c */ /* 0x000fe20003f66070 */
[----:B------:R-:W-:Y:S01]  /*3540*/  VIADD R44, R168, 0xffffffd8 ;  /* 0xffffffd8a82c7836 */ /* 0x000fe20000000000 */
[----:B------:R-:W-:Y:S02]  /*3550*/  SEL R46, RZ, 0x1fffe, P6 ;  /* 0x0001fffeff2e7807 */ /* 0x000fe40003000000 */
[----:B------:R-:W-:-:S02]  /*3560*/  ISETP.GE.U32.AND P6, PT, R41, 0x7fffffc0, PT ;  /* 0x7fffffc02900780c */ /* 0x000fc40003fc6070 */
[----:B------:R-:W-:Y:S01]  /*3570*/  SEL R41, RZ, 0x4, P3 ;  /* 0x00000004ff297807 */ /* 0x000fe20001800000 */
[----:B------:R-:W-:Y:S01]  /*3580*/  IMAD.IADD R43, R43, 0x1, R46 ;  /* 0x000000012b2b7824 */ /* 0x000fe200078e022e */
[----:B------:R-:W-:Y:S02]  /*3590*/  ISETP.GE.U32.AND P3, PT, R44, 0x7fffffb9, PT ;  /* 0x7fffffb92c00780c */ /* 0x000fe40003f66070 */
[----:B------:R-:W-:Y:S02]  /*35a0*/  SEL R44, RZ, 0x7fff8, P6 ;  /* 0x0007fff8ff2c7807 */ /* 0x000fe40003000000 */
        /* <DEDUP_REMOVED lines=17> */
[----:B------:R-:W-:Y:S02]  /*36c0*/  SEL R39, RZ, 0x1, P4 ;  /* 0x00000001ff277807 */ /* 0x000fe40002000000 */
[----:B------:R-:W-:Y:S01]  /*36d0*/  ISETP.GE.U32.AND P6, PT, R49, 0x7fffffb8, PT ;  /* 0x7fffffb83100780c */ /* 0x000fe20003fc6070 */
[----:B------:R-:W-:Y:S01]  /*36e0*/  IMAD.IADD R51, R51, 0x1, R54 ;  /* 0x0000000133337824 */ /* 0x000fe200078e0236 */
        /* <DEDUP_REMOVED lines=8> */
[----:B------:R-:W-:Y:S02]  /*3770*/  LOP3.LUT R59, R59, 0x3, RZ, 0xc0, !PT ;  /* 0x000000033b3b7812 */ /* 0x000fe400078ec0ff */
[----:B------:R-:W-:-:S02]  /*3780*/  LOP3.LUT R72, R72, 0x3, RZ, 0xc0, !PT ;  /* 0x0000000348487812 */ /* 0x000fc400078ec0ff */
[----:B------:R-:W-:Y:S02]  /*3790*/  SEL R56, RZ, 0x1fffe, P6 ;  /* 0x0001fffeff387807 */ /* 0x000fe40003000000 */
[----:B------:R-:W-:Y:S02]  /*37a0*/  ISETP.GE.U32.AND P6, PT, R53, 0x7fffffb4, PT ;  /* 0x7fffffb43500780c */ /* 0x000fe40003fc6070 */
[----:B------:R-:W-:Y:S01]  /*37b0*/  LOP3.LUT R63, R63, 0x3, RZ, 0xc0, !PT ;  /* 0x000000033f3f7812 */ /* 0x000fe200078ec0ff */
[----:B------:R-:W-:Y:S01]  /*37c0*/  IMAD.IADD R55, R55, 0x1, R56 ;  /* 0x0000000137377824 */ /* 0x000fe200078e0238 */
[----:B------:R-:W-:Y:S02]  /*37d0*/  IADD3 R3, R59, R62, R3 ;  /* 0x0000003e3b037210 */ /* 0x000fe40007ffe003 */
[----:B------:R-:W-:Y:S02]  /*37e0*/  IADD3 R65, R72, R70, R65 ;  /* 0x0000004648417210 */ /* 0x000fe40007ffe041 */
[----:B------:R-:W-:Y:S01]  /*37f0*/  SEL R30, RZ, 0x7fff8, P6 ;  /* 0x0007fff8ff1e7807 */ /* 0x000fe20003000000 */
[----:B------:R-:W-:Y:S01]  /*3800*/  IMAD.SHL.U32 R3, R3, 0x100, RZ ;  /* 0x0000010003037824 */ /* 0x000fe200078e00ff */
[----:B------:R-:W-:-:S02]  /*3810*/  ISETP.NE.U32.AND P6, PT, R4, RZ, PT ;  /* 0x000000ff0400720c */ /* 0x000fc40003fc5070 */
[----:B------:R-:W-:Y:S02]  /*3820*/  IADD3 R61, R63, R66, R61 ;  /* 0x000000423f3d7210 */ /* 0x000fe40007ffe03d */
[----:B------:R-:W-:Y:S02]  /*3830*/  LOP3.LUT R4, R65, 0xf, RZ, 0xc0, !PT ;  /* 0x0000000f41047812 */ /* 0x000fe400078ec0ff */
[----:B------:R-:W-:Y:S02]  /*3840*/  LOP3.LUT R27, R27, 0x3, RZ, 0xc0, !PT ;  /* 0x000000031b1b7812 */ /* 0x000fe400078ec0ff */
[----:B------:R-:W-:Y:S01]  /*3850*/  LOP3.LUT R60, R60, 0x3, RZ, 0xc0, !PT ;  /* 0x000000033c3c7812 */ /* 0x000fe200078ec0ff */
[----:B------:R-:W-:Y:S01]  /*3860*/  IMAD R61, R61, 0x10, R4 ;  /* 0x000000103d3d7824 */ /* 0x000fe200078e0204 */
[----:B------:R-:W-:Y:S02]  /*3870*/  IADD3 R5, R27, R28, R5 ;  /* 0x0000001c1b057210 */ /* 0x000fe40007ffe005 */
[----:B------:R-:W-:-:S02]  /*3880*/  IADD3 R57, R60, R58, R57 ;  /* 0x0000003a3c397210 */ /* 0x000fc40007ffe039 */
[----:B------:R-:W-:Y:S02]  /*3890*/  LOP3.LUT R28, R3, 0xf00, RZ, 0xe2, !PT ;  /* 0x00000f00031c7812 */ /* 0x000fe400078ee2ff */
[----:B------:R-:W-:Y:S02]  /*38a0*/  LOP3.LUT R61, R61, 0xff, RZ, 0xc0, !PT ;  /* 0x000000ff3d3d7812 */ /* 0x000fe400078ec0ff */
[----:B------:R-:W-:Y:S01]  /*38b0*/  SEL R53, RZ, 0x4, P3 ;  /* 0x00000004ff357807 */ /* 0x000fe20001800000 */
[----:B------:R-:W-:Y:S01]  /*38c0*/  IMAD R28, R57, 0x1000, R28 ;  /* 0x00001000391c7824 */ /* 0x000fe200078e021c */
[----:B------:R-:W-:Y:S02]  /*38d0*/  ISETP.GE.U32.AND P3, PT, R187, 0x7fffffa1, PT ;  /* 0x7fffffa1bb00780c */ /* 0x000fe40003f66070 */
[----:B------:R-:W-:Y:S01]  /*38e0*/  LOP3.LUT R35, R35, 0x3, RZ, 0xc0, !PT ;  /* 0x0000000323237812 */ /* 0x000fe200078ec0ff */
[----:B------:R-:W-:Y:S01]  /*38f0*/  IMAD.IADD R28, R28, 0x1, R61 ;  /* 0x000000011c1c7824 */ /* 0x000fe200078e023d */
[----:B------:R-:W-:-:S02]  /*3900*/  SEL R39, RZ, 0x1, P3 ;  /* 0x00000001ff277807 */ /* 0x000fc40001800000 */
[----:B------:R-:W-:Y:S02]  /*3910*/  LOP3.LUT R31, R31, 0x3, RZ, 0xc0, !PT ;  /* 0x000000031f1f7812 */ /* 0x000fe400078ec0ff */
[----:B------:R-:W-:Y:S01]  /*3920*/  LOP3.LUT R27, R28, 0xffff, RZ, 0xc0, !PT ;  /* 0x0000ffff1c1b7812 */ /* 0x000fe200078ec0ff */
[----:B------:R-:W-:Y:S01]  /*3930*/  IMAD.IADD R39, R39, 0x1, R42 ;  /* 0x0000000127277824 */ /* 0x000fe200078e022a */
[----:B------:R-:W-:Y:S02]  /*3940*/  IADD3 R33, R35, R36, R33 ;  /* 0x0000002423217210 */ /* 0x000fe40007ffe021 */
[----:B------:R-:W-:Y:S02]  /*3950*/  SHF.R.U32.HI R3, RZ, 0xf, R27 ;  /* 0x0000000fff037819 */ /* 0x000fe4000001161b */
[----:B------:R-:W-:Y:S02]  /*3960*/  LOP3.LUT R39, R39, 0x3, RZ, 0xc0, !PT ;  /* 0x0000000327277812 */ /* 0x000fe400078ec0ff */
[----:B------:R-:W-:-:S02]  /*3970*/  LOP3.LUT P2, RZ, R3, 0x1, RZ, 0xc0, !PT ;  /* 0x0000000103ff7812 */ /* 0x000fc4000784c0ff */
[----:B------:R-:W-:Y:S02]  /*3980*/  SHF.R.U32.HI R3, RZ, 0xe, R27 ;  /* 0x0000000eff037819 */ /* 0x000fe4000001161b */
[----:B------:R-:W-:Y:S02]  /*3990*/  IADD3 R37, R39, R40, R37 ;  /* 0x0000002827257210 */ /* 0x000fe40007ffe025 */
[----:B------:R-:W-:Y:S02]  /*39a0*/  LOP3.LUT P0, RZ, R3, 0x1, RZ, 0xc0, !PT ;  /* 0x0000000103ff7812 */ /* 0x000fe4000780c0ff */
[----:B------:R-:W-:Y:S02]  /*39b0*/  SHF.R.U32.HI R3, RZ, 0xd, R27 ;  /* 0x0000000dff037819 */ /* 0x000fe4000001161b */
[----:B------:R-:W-:Y:S02]  /*39c0*/  LOP3.LUT R4, R37, 0xf, RZ, 0xc0, !PT ;  /* 0x0000000f25047812 */ /* 0x000fe400078ec0ff */
[----:B------:R-:W-:Y:S01]  /*39d0*/  IADD3 R29, R31, R32, R29 ;  /* 0x000000201f1d7210 */ /* 0x000fe20007ffe01d */
[----:B------:R5:W-:Y:S01]  /*39e0*/  LDGSTS.E [R173], desc[UR16][R120.64], P2 ;  /* 0x0000000078ad7fae */ /* 0x000be20009121850 */
[----:B------:R-:W-:Y:S01]  /*39f0*/  LOP3.LUT P1, RZ, R3, 0x1, RZ, 0xc0, !PT ;  /* 0x0000000103ff7812 */ /* 0x000fe2000782c0ff */
[----:B------:R-:W-:Y:S01]  /*3a00*/  IMAD R33, R33, 0x10, R4 ;  /* 0x0000001021217824 */ /* 0x000fe200078e0204 */
[----:B------:R-:W-:Y:S01]  /*3a10*/  SHF.R.U32.HI R3, RZ, 0xc, R27 ;  /* 0x0000000cff037819 */ /* 0x000fe2000001161b */
[----:B------:R-:W-:Y:S01]  /*3a20*/  IMAD.SHL.U32 R4, R29, 0x100, RZ ;  /* 0x000001001d047824 */ /* 0x000fe200078e00ff */
[----:B------:R-:W-:Y:S01]  /*3a30*/  LOP3.LUT R47, R47, 0x3, RZ, 0xc0, !PT ;  /* 0x000000032f2f7812 */ /* 0x000fe200078ec0ff */
[----:B------:R5:W-:Y:S01]  /*3a40*/  LDGSTS.E [R173+0x4], desc[UR16][R122.64], P0 ;  /* 0x000040007aad7fae */ /* 0x000be20008121850 */
[----:B------:R-:W-:-:S02]  /*3a50*/  LOP3.LUT R55, R55, 0x3, RZ, 0xc0, !PT ;  /* 0x0000000337377812 */ /* 0x000fc400078ec0ff */
[----:B------:R-:W-:Y:S02]  /*3a60*/  LOP3.LUT P2, RZ, R3, 0x1, RZ, 0xc0, !PT ;  /* 0x0000000103ff7812 */ /* 0x000fe4000784c0ff */
[----:B------:R-:W-:Y:S02]  /*3a70*/  SHF.R.U32.HI R3, RZ, 0xb, R27 ;  /* 0x0000000bff037819 */ /* 0x000fe4000001161b */
[----:B------:R-:W-:Y:S01]  /*3a80*/  LOP3.LUT R51, R51, 0x3, RZ, 0xc0, !PT ;  /* 0x0000000333337812 */ /* 0x000fe200078ec0ff */
[----:B------:R5:W-:Y:S01]  /*3a90*/  LDGSTS.E [R173+0x8], desc[UR16][R124.64], P1 ;  /* 0x000080007cad7fae */ /* 0x000be20008921850 */
[----:B------:R-:W-:Y:S02]  /*3aa0*/  IADD3 R45, R47, R48, R45 ;  /* 0x000000302f2d7210 */ /* 0x000fe40007ffe02d */
[----:B------:R-:W-:Y:S02]  /*3ab0*/  IADD3 R30, R55, R30, R53 ;  /* 0x0000001e371e7210 */ /* 0x000fe40007ffe035 */
[----:B------:R-:W-:Y:S01]  /*3ac0*/  LOP3.LUT R4, R4, 0xf00, RZ, 0xe2, !PT ;  /* 0x00000f0004047812 */ /* 0x000fe200078ee2ff */
[----:B------:R-:W-:Y:S01]  /*3ad0*/  IMAD.SHL.U32 R45, R45, 0x100, RZ ;  /* 0x000001002d2d7824 */ /* 0x000fe200078e00ff */
[----:B------:R-:W-:Y:S01]  /*3ae0*/  LOP3.LUT P0, RZ, R3, 0x1, RZ, 0xc0, !PT ;  /* 0x0000000103ff7812 */ /* 0x000fe2000780c0ff */
[----:B------:R5:W-:Y:S01]  /*3af0*/  LDGSTS.E [R173+0xc], desc[UR16][R126.64], P2 ;  /* 0x0000c0007ead7fae */ /* 0x000be20009121850 */
[----:B------:R-:W-:Y:S01]  /*3b00*/  IADD3 R49, R51, R52, R49 ;  /* 0x0000003433317210 */ /* 0x000fe20007ffe031 */
[----:B------:R-:W-:Y:S01]  /*3b10*/  IMAD R4, R5, 0x1000, R4 ;  /* 0x0000100005047824 */ /* 0x000fe200078e0204 */
[----:B------:R-:W-:-:S02]  /*3b20*/  LOP3.LUT R30, R30, 0xf, RZ, 0xc0, !PT ;  /* 0x0000000f1e1e7812 */ /* 0x000fc400078ec0ff */
[--C-:B------:R-:W-:Y:S02]  /*3b30*/  SHF.R.U32.HI R3, RZ, 0xa, R27.reuse ;  /* 0x0000000aff037819 */ /* 0x100fe4000001161b */
[----:B------:R-:W-:Y:S01]  /*3b40*/  LOP3.LUT R43, R43, 0x3, RZ, 0xc0, !PT ;  /* 0x000000032b2b7812 */ /* 0x000fe200078ec0ff */
[----:B------:R-:W-:Y:S01]  /*3b50*/  IMAD R30, R49, 0x10, R30 ;  /* 0x00000010311e7824 */ /* 0x000fe200078e021e */
[----:B------:R-:W-:Y:S02]  /*3b60*/  LOP3.LUT R5, R2, 0x50, RZ, 0x3c, !PT ;  /* 0x0000005002057812 */ /* 0x000fe400078e3cff */
[----:B------:R-:W-:Y:S02]  /*3b70*/  LOP3.LUT P1, RZ, R3, 0x1, RZ, 0xc0, !PT ;  /* 0x0000000103ff7812 */ /* 0x000fe4000782c0ff */
[----:B------:R-:W-:Y:S01]  /*3b80*/  SHF.R.U32.HI R3, RZ, 0x9, R27 ;  /* 0x00000009ff037819 */ /* 0x000fe2000001161b */
[----:B------:R-:W-:Y:S01]  /*3b90*/  VIADD R174, R5, UR8 ;  /* 0x0000000805ae7c36 */ /* 0x000fe20008000000 */
[----:B------:R-:W-:-:S02]  /*3ba0*/  IADD3 R41, R43, R44, R41 ;  /* 0x0000002c2b297210 */ /* 0x000fc40007ffe029 */
[----:B------:R-:W-:Y:S02]  /*3bb0*/  LOP3.LUT R28, R45, 0xf00, RZ, 0xe2, !PT ;  /* 0x00000f002d1c7812 */ /* 0x000fe400078ee2ff */
[----:B------:R-:W-:Y:S01]  /*3bc0*/  LOP3.LUT P2, RZ, R3, 0x1, RZ, 0xc0, !PT ;  /* 0x0000000103ff7812 */ /* 0x000fe2000784c0ff */
[----:B------:R5:W-:Y:S01]  /*3bd0*/  LDGSTS.E [R174], desc[UR16][R128.64], P0 ;  /* 0x0000000080ae7fae */ /* 0x000be20008121850 */
[----:B------:R-:W-:Y:S01]  /*3be0*/  SHF.R.U32.HI R5, RZ, 0x8, R27 ;  /* 0x00000008ff057819 */ /* 0x000fe2000001161b */
[----:B------:R-:W-:Y:S01]  /*3bf0*/  IMAD R28, R41, 0x1000, R28 ;  /* 0x00001000291c7824 */ /* 0x000fe200078e021c */
[----:B------:R-:W-:Y:S01]  /*3c00*/  LOP3.LUT R3, R30, 0xff, RZ, 0xc0, !PT ;  /* 0x000000ff1e037812 */ /* 0x000fe200078ec0ff */
[----:B------:R5:W-:Y:S01]  /*3c10*/  LDGSTS.E [R174+0x4], desc[UR16][R130.64], P1 ;  /* 0x0000400082ae7fae */ /* 0x000be20008921850 */
[----:B------:R-:W-:Y:S02]  /*3c20*/  LOP3.LUT P0, RZ, R5, 0x1, RZ, 0xc0, !PT ;  /* 0x0000000105ff7812 */ /* 0x000fe4000780c0ff */
[----:B------:R-:W-:Y:S01]  /*3c30*/  LOP3.LUT R33, R33, 0xff, RZ, 0xc0, !PT ;  /* 0x000000ff21217812 */ /* 0x000fe200078ec0ff */
[----:B------:R-:W-:Y:S01]  /*3c40*/  IMAD.IADD R3, R28, 0x1, R3 ;  /* 0x000000011c037824 */ /* 0x000fe200078e0203 */
[----:B------:R-:W-:-:S02]  /*3c50*/  SHF.R.U32.HI R28, RZ, 0x7, R27 ;  /* 0x00000007ff1c7819 */ /* 0x000fc4000001161b */
[----:B------:R-:W-:Y:S01]  /*3c60*/  SHF.R.U32.HI R5, RZ, 0x6, R27 ;  /* 0x00000006ff057819 */ /* 0x000fe2000001161b */
[----:B------:R5:W-:Y:S01]  /*3c70*/  LDGSTS.E [R174+0x8], desc[UR16][R132.64], P2 ;  /* 0x0000800084ae7fae */ /* 0x000be20009121850 */
[----:B------:R-:W-:Y:S01]  /*3c80*/  LOP3.LUT P1, RZ, R28, 0x1, RZ, 0xc0, !PT ;  /* 0x000000011cff7812 */ /* 0x000fe2000782c0ff */
[----:B------:R-:W-:Y:S01]  /*3c90*/  IMAD.IADD R4, R4, 0x1, R33 ;  /* 0x0000000104047824 */ /* 0x000fe200078e0221 */
[----:B------:R-:W-:Y:S02]  /*3ca0*/  LOP3.LUT P2, RZ, R5, 0x1, RZ, 0xc0, !PT ;  /* 0x0000000105ff7812 */ /* 0x000fe4000784c0ff */
[----:B------:R-:W-:Y:S01]  /*3cb0*/  LOP3.LUT R168, R2, 0x60, RZ, 0x3c, !PT ;  /* 0x0000006002a87812 */ /* 0x000fe200078e3cff */
[----:B------:R5:W-:Y:S01]  /*3cc0*/  LDGSTS.E [R174+0xc], desc[UR16][R134.64], P0 ;  /* 0x0000c00086ae7fae */ /* 0x000be20008121850 */
[----:B------:R-:W-:Y:S02]  /*3cd0*/  SHF.R.U32.HI R5, RZ, 0x5, R27 ;  /* 0x00000005ff057819 */ /* 0x000fe4000001161b */
[----:B------:R-:W-:Y:S01]  /*3ce0*/  PRMT R176, R4, 0x5410, R3 ;  /* 0x0000541004b07816 */ /* 0x000fe20000000003 */
[----:B------:R-:W-:Y:S01]  /*3cf0*/  VIADD R175, R168, UR8 ;  /* 0x00000008a8af7c36 */ /* 0x000fe20008000000 */
[----:B------:R-:W-:Y:S01]  /*3d00*/  LOP3.LUT P0, RZ, R5, 0x1, RZ, 0xc0, !PT ;  /* 0x0000000105ff7812 */ /* 0x000fe2000780c0ff */
[----:B------:R-:W-:Y:S01]  /*3d10*/  IMAD R168, R26, UR9, RZ ;  /* 0x000000091aa87c24 */ /* 0x000fe2000f8e02ff */
[----:B------:R-:W-:-:S02]  /*3d20*/  SHF.R.U32.HI R4, RZ, 0x4, R27 ;  /* 0x00000004ff047819 */ /* 0x000fc4000001161b */
[--C-:B------:R-:W-:Y:S01]  /*3d30*/  SHF.R.U32.HI R3, RZ, 0x3, R27.reuse ;  /* 0x00000003ff037819 */ /* 0x100fe2000001161b */
[----:B------:R5:W-:Y:S01]  /*3d40*/  LDGSTS.E [R175], desc[UR16][R136.64], P1 ;  /* 0x0000000088af7fae */ /* 0x000be20008921850 */
[----:B------:R-:W-:Y:S02]  /*3d50*/  LOP3.LUT P1, RZ, R4, 0x1, RZ, 0xc0, !PT ;  /* 0x0000000104ff7812 */ /* 0x000fe4000782c0ff */
[----:B------:R-:W-:Y:S01]  /*3d60*/  LOP3.LUT R5, R2, 0x70, RZ, 0x3c, !PT ;  /* 0x0000007002057812 */ /* 0x000fe200078e3cff */
[----:B------:R5:W-:Y:S01]  /*3d70*/  LDGSTS.E [R175+0x4], desc[UR16][R138.64], P2 ;  /* 0x000040008aaf7fae */ /* 0x000be20009121850 */
[----:B------:R-:W-:Y:S02]  /*3d80*/  LOP3.LUT P2, RZ, R3, 0x1, RZ, 0xc0, !PT ;  /* 0x0000000103ff7812 */ /* 0x000fe4000784c0ff */
[--C-:B------:R-:W-:Y:S01]  /*3d90*/  SHF.R.U32.HI R3, RZ, 0x2, R27.reuse ;  /* 0x00000002ff037819 */ /* 0x100fe2000001161b */
[----:B------:R5:W-:Y:S01]  /*3da0*/  LDGSTS.E [R175+0x8], desc[UR16][R140.64], P0 ;  /* 0x000080008caf7fae */ /* 0x000be20008121850 */
[----:B------:R-:W-:Y:S01]  /*3db0*/  SHF.R.U32.HI R27, RZ, 0x1, R27 ;  /* 0x00000001ff1b7819 */ /* 0x000fe2000001161b */
[----:B------:R-:W-:Y:S01]  /*3dc0*/  VIADD R172, R5, UR8 ;  /* 0x0000000805ac7c36 */ /* 0x000fe20008000000 */
[----:B------:R-:W-:Y:S01]  /*3dd0*/  LOP3.LUT P0, RZ, R3, 0x1, RZ, 0xc0, !PT ;  /* 0x0000000103ff7812 */ /* 0x000fe2000780c0ff */
[----:B------:R-:W-:Y:S01]  /*3de0*/  IMAD R5, R170, R159, RZ ;  /* 0x0000009faa057224 */ /* 0x000fe200078e02ff */
[----:B------:R-:W-:Y:S01]  /*3df0*/  SHF.R.U64 R3, R176, 0x1f, RZ ;  /* 0x0000001fb0037819 */ /* 0x000fe200000012ff */
[----:B------:R5:W-:Y:S01]  /*3e00*/  LDGSTS.E [R175+0xc], desc[UR16][R142.64], P1 ;  /* 0x0000c0008eaf7fae */ /* 0x000be20008921850 */
[----:B------:R-:W-:-:S02]  /*3e10*/  LOP3.LUT P1, RZ, R27, 0x1, RZ, 0xc0, !PT ;  /* 0x000000011bff7812 */ /* 0x000fc4000782c0ff */
[C---:B------:R-:W-:Y:S01]  /*3e20*/  SHF.R.U64 R4, R176.reuse, 0x1d, RZ ;  /* 0x0000001db0047819 */ /* 0x040fe200000012ff */
[----:B------:R5:W-:Y:S01]  /*3e30*/  LDGSTS.E [R172], desc[UR16][R144.64], P2 ;  /* 0x0000000090ac7fae */ /* 0x000be20009121850 */
[----:B------:R-:W-:Y:S02]  /*3e40*/  LOP3.LUT P2, RZ, R3, 0x1, RZ, 0xc0, !PT ;  /* 0x0000000103ff7812 */ /* 0x000fe4000784c0ff */
[----:B------:R-:W-:Y:S02]  /*3e50*/  SHF.R.U64 R3, R176, 0x1e, RZ ;  /* 0x0000001eb0037819 */ /* 0x000fe400000012ff */
[----:B------:R-:W-:Y:S01]  /*3e60*/  SEL R177, RZ, 0x4, P5 ;  /* 0x00000004ffb17807 */ /* 0x000fe20002800000 */
[----:B------:R5:W-:Y:S01]  /*3e70*/  LDGSTS.E [R172+0x4], desc[UR16][R146.64], P0 ;  /* 0x0000400092ac7fae */ /* 0x000be20008121850 */
[----:B------:R-:W-:Y:S01]  /*3e80*/  LOP3.LUT P0, RZ, R3, 0x1, RZ, 0xc0, !PT ;  /* 0x0000000103ff7812 */ /* 0x000fe2000780c0ff */
[----:B------:R-:W-:Y:S01]  /*3e90*/  IMAD.SHL.U32 R3, R5, 0x4, RZ ;  /* 0x0000000405037824 */ /* 0x000fe200078e00ff */
[----:B------:R-:W-:Y:S01]  /*3ea0*/  LOP3.LUT P5, RZ, R4, 0x1, RZ, 0xc0, !PT ;  /* 0x0000000104ff7812 */ /* 0x000fe200078ac0ff */
[----:B------:R5:W-:Y:S01]  /*3eb0*/  LDGSTS.E [R172+0x8], desc[UR16][R148.64], P1 ;  /* 0x0000800094ac7fae */ /* 0x000be20008921850 */
[----:B------:R-:W-:-:S02]  /*3ec0*/  SHF.R.U64 R171, R176, 0x1c, RZ ;  /* 0x0000001cb0ab7819 */ /* 0x000fc400000012ff */
[----:B------:R-:W-:Y:S01]  /*3ed0*/  IADD3 R28, P1, R3, UR4, RZ ;  /* 0x00000004031c7c10 */ /* 0x000fe2000ff3e0ff */
[----:B------:R5:W-:Y:S01]  /*3ee0*/  LDGSTS.E [R172+0xc], desc[UR16][R24.64], !P4 ;  /* 0x0000c00018ac7fae */ /* 0x000be2000e121850 */
[----:B------:R-:W-:Y:S02]  /*3ef0*/  SHF.R.U64 R170, R176, 0x1b, RZ ;  /* 0x0000001bb0aa7819 */ /* 0x000fe400000012ff */
[----:B------:R-:W-:Y:S01]  /*3f00*/  LEA.HI.X.SX32 R4, R5, UR5, 0x2, P1 ;  /* 0x0000000505047c11 */ /* 0x000fe200088f16ff */
[----:B------:R-:W0:Y:S01]  /*3f10*/  LDGDEPBAR ;  /* 0x00000000000079af */ /* 0x000e220000000000 */
[-C--:B------:R-:W-:Y:S02]  /*3f20*/  LEA R88, P4, R168, R28.reuse, 0x2 ;  /* 0x0000001ca8587211 */ /* 0x080fe400078810ff */
[----:B------:R-:W-:Y:S02]  /*3f30*/  LEA R86, P1, R166, R28, 0x2 ;  /* 0x0000001ca6567211 */ /* 0x000fe400078210ff */
[----:B------:R-:W-:-:S02]  /*3f40*/  LEA.HI.X.SX32 R89, R168, R4, 0x2, P4 ;  /* 0x00000004a8597211 */ /* 0x000fc400020f16ff */
[----:B------:R-:W-:Y:S02]  /*3f50*/  LEA R26, P4, R164, R28, 0x2 ;  /* 0x0000001ca41a7211 */ /* 0x000fe400078810ff */
[----:B------:R-:W-:Y:S02]  /*3f60*/  LEA.HI.X.SX32 R87, R166, R4, 0x2, P1 ;  /* 0x00000004a6577211 */ /* 0x000fe400008f16ff */
[----:B------:R-:W-:Y:S02]  /*3f70*/  LEA R84, P1, R162, R28, 0x2 ;  /* 0x0000001ca2547211 */ /* 0x000fe400078210ff */
[----:B------:R-:W-:Y:S02]  /*3f80*/  LEA.HI.X.SX32 R27, R164, R4, 0x2, P4 ;  /* 0x00000004a41b7211 */ /* 0x000fe400020f16ff */
        /* <DEDUP_REMOVED lines=10> */
[C---:B------:R-:W-:Y:S02]  /*4030*/  LEA R72, P1, R154.reuse, R28, 0x2 ;  /* 0x0000001c9a487211 */ /* 0x040fe400078210ff */
[----:B------:R-:W-:Y:S02]  /*4040*/  LEA.HI.X.SX32 R75, R153, R4, 0x2, P4 ;  /* 0x00000004994b7211 */ /* 0x000fe400020f16ff */
[----:B------:R-:W-:Y:S02]  /*4050*/  LEA R70, P4, R155, R28, 0x2 ;  /* 0x0000001c9b467211 */ /* 0x000fe400078810ff */
[----:B------:R-:W-:-:S02]  /*4060*/  LEA.HI.X.SX32 R73, R154, R4, 0x2, P1 ;  /* 0x000000049a497211 */ /* 0x000fc400008f16ff */
[C---:B------:R-:W-:Y:S02]  /*4070*/  LEA R68, P1, R156.reuse, R28, 0x2 ;  /* 0x0000001c9c447211 */ /* 0x040fe400078210ff */
        /* <DEDUP_REMOVED lines=41> */
[----:B------:R-:W-:Y:S01]  /*4310*/  LEA.HI.X.SX32 R29, R6, R4, 0x2, P1 ;  /* 0x00000004061d7211 */ /* 0x000fe200008f16ff */
[----:B------:R-:W-:Y:S01]  /*4320*/  IMAD.SHL.U32 R4, R158, 0x20, RZ ;  /* 0x000000209e047824 */ /* 0x000fe200078e00ff */
[----:B------:R-:W-:Y:S01]  /*4330*/  LOP3.LUT P1, RZ, R171, 0x1, RZ, 0xc0, !PT ;  /* 0x00000001abff7812 */ /* 0x000fe2000782c0ff */
[----:B------:R-:W-:Y:S01]  /*4340*/  VIADD R171, R207, UR8 ;  /* 0x00000008cfab7c36 */ /* 0x000fe20008000000 */
[----:B------:R-:W-:Y:S01]  /*4350*/  ISETP.GT.AND P4, PT, R18, 0x3f, PT ;  /* 0x0000003f1200780c */ /* 0x000fe20003f84270 */
[----:B-1----:R-:W-:Y:S01]  /*4360*/  IMAD.WIDE R150, R4, 0x4, R150 ;  /* 0x0000000404967825 */ /* 0x002fe200078e0296 */
[----:B------:R-:W-:Y:S02]  /*4370*/  SHF.R.U64 R182, R176, 0x19, RZ ;  /* 0x00000019b0b67819 */ /* 0x000fe400000012ff */
[----:B------:R1:W-:Y:S01]  /*4380*/  LDGSTS.E [R171+0xc000], desc[UR16][R88.64], P6 ;  /* 0x0c00000058ab7fae */ /* 0x0003e2000b121850 */
[----:B------:R-:W-:Y:S01]  /*4390*/  SEL R177, R177, RZ, P4 ;  /* 0x000000ffb1b17207 */ /* 0x000fe20002000000 */
[----:B--2---:R-:W-:Y:S01]  /*43a0*/  IMAD.WIDE R90, R4, 0x4, R90 ;  /* 0x00000004045a7825 */ /* 0x004fe200078e025a */
[----:B------:R-:W-:Y:S01]  /*43b0*/  LOP3.LUT P4, RZ, R170, 0x1, RZ, 0xc0, !PT ;  /* 0x00000001aaff7812 */ /* 0x000fe2000788c0ff */
[----:B------:R2:W-:Y:S02]  /*43c0*/  LDGSTS.E [R171+0xc400], desc[UR16][R86.64], P6 ;  /* 0x0c40000056ab7fae */ /* 0x0005e4000b121850 */
[----:B------:R-:W-:Y:S01]  /*43d0*/  VIADD R170, R180, UR8 ;  /* 0x00000008b4aa7c36 */ /* 0x000fe20008000000 */
[----:B------:R-:W-:Y:S01]  /*43e0*/  SHF.R.U64 R180, R176, 0x1a, RZ ;  /* 0x0000001ab0b47819 */ /* 0x000fe200000012ff */
[----:B------:R2:W-:Y:S01]  /*43f0*/  LDGSTS.E [R171+0xc800], desc[UR16][R26.64], P6 ;  /* 0x0c8000001aab7fae */ /* 0x0005e2000b121850 */
[----:B---3--:R-:W-:-:S03]  /*4400*/  IMAD.WIDE R92, R4, 0x4, R92 ;  /* 0x00000004045c7825 */ /* 0x008fc600078e025c */
[----:B------:R3:W-:Y:S01]  /*4410*/  LDGSTS.E [R171+0xcc00], desc[UR16][R84.64], P6 ;  /* 0x0cc0000054ab7fae */ /* 0x0007e2000b121850 */
[----:B----4-:R-:W-:-:S03]  /*4420*/  IMAD.WIDE R94, R4, 0x4, R94 ;  /* 0x00000004045e7825 */ /* 0x010fc600078e025e */
[----:B------:R4:W-:Y:S01]  /*4430*/  LDGSTS.E [R171+0xd000], desc[UR16][R82.64], P6 ;  /* 0x0d00000052ab7fae */ /* 0x0009e2000b121850 */
[----:B-----5:R-:W-:-:S03]  /*4440*/  IMAD.WIDE R96, R4, 0x4, R96 ;  /* 0x0000000404607825 */ /* 0x020fc600078e0260 */
[----:B------:R5:W-:Y:S01]  /*4450*/  LDGSTS.E [R171+0xd400], desc[UR16][R80.64], P6 ;  /* 0x0d40000050ab7fae */ /* 0x000be2000b121850 */
[----:B------:R-:W-:-:S03]  /*4460*/  IMAD.WIDE R98, R4, 0x4, R98 ;  /* 0x0000000404627825 */ /* 0x000fc600078e0262 */
        /* <DEDUP_REMOVED lines=8> */
[----:B------:R-:W-:Y:S01]  /*44f0*/  LDGSTS.E [R171+0xe800], desc[UR16][R70.64], P6 ;  /* 0x0e80000046ab7fae */ /* 0x000fe2000b121850 */
        /* <DEDUP_REMOVED lines=42> */
[----:B------:R-:W-:Y:S01]  /*47a0*/  LOP3.LUT P6, RZ, R180, 0x1, RZ, 0xc0, !PT ;  /* 0x00000001b4ff7812 */ /* 0x000fe200078cc0ff */
[----:B------:R-:W-:Y:S01]  /*47b0*/  IMAD.WIDE R24, R4, 0x4, R24 ;  /* 0x0000000404187825 */ /* 0x000fe200078e0218 */
[----:B------:R-:W-:Y:S01]  /*47c0*/  SHF.R.U64 R180, R176, 0x18, RZ ;  /* 0x00000018b0b47819 */ /* 0x000fe200000012ff */
[----:B------:R-:W0:Y:S02]  /*47d0*/  LDGDEPBAR ;  /* 0x00000000000079af */ /* 0x000e240000000000 */
[C---:B-1----:R-:W-:Y:S01]  /*47e0*/  IMAD.WIDE R88, R186.reuse, 0x4, R88 ;  /* 0x00000004ba587825 */ /* 0x042fe200078e0258 */
[----:B------:R-:W-:Y:S03]  /*47f0*/  BAR.SYNC.DEFER_BLOCKING 0x0 ;  /* 0x0000000000007b1d */ /* 0x000fe60000010000 */
[----:B--2---:R-:W-:-:S04]  /*4800*/  IMAD.WIDE R86, R186, 0x4, R86 ;  /* 0x00000004ba567825 */ /* 0x004fc800078e0256 */
[----:B------:R-:W-:-:S04]  /*4810*/  IMAD.WIDE R26, R186, 0x4, R26 ;  /* 0x00000004ba1a7825 */ /* 0x000fc800078e021a */
[----:B---3--:R-:W-:-:S04]  /*4820*/  IMAD.WIDE R84, R186, 0x4, R84 ;  /* 0x00000004ba547825 */ /* 0x008fc800078e0254 */
[----:B----4-:R-:W-:-:S04]  /*4830*/  IMAD.WIDE R82, R186, 0x4, R82 ;  /* 0x00000004ba527825 */ /* 0x010fc800078e0252 */
[----:B-----5:R-:W-:-:S04]  /*4840*/  IMAD.WIDE R80, R186, 0x4, R80 ;  /* 0x00000004ba507825 */ /* 0x020fc800078e0250 */
[----:B------:R-:W-:Y:S01]  /*4850*/  IMAD.WIDE R78, R186, 0x4, R78 ;  /* 0x00000004ba4e7825 */ /* 0x000fe200078e024e */
[----:B------:R-:W-:Y:S01]  /*4860*/  @!PT LDS RZ, [RZ] ;  /* 0x00000000fffff984 */ /* 0x000fe20000000800 */
[----:B------:R-:W-:Y:S01]  /*4870*/  @!PT LDS RZ, [RZ] ;  /* 0x00000000fffff984 */ /* 0x000fe20000000800 */
[----:B------:R-:W-:Y:S01]  /*4880*/  @!PT LDS RZ, [RZ] ;  /* 0x00000000fffff984 */ /* 0x000fe20000000800 */
[----:B------:R1:W-:Y:S01]  /*4890*/  LDGSTS.E [R185+0x4000], desc[UR16][R150.64], P2 ;  /* 0x0400000096b97fae */ /* 0x0003e20009121850 */
[----:B------:R-:W-:Y:S02]  /*48a0*/  LOP3.LUT P2, RZ, R182, 0x1, RZ, 0xc0, !PT ;  /* 0x00000001b6ff7812 */ /* 0x000fe4000784c0ff */
[----:B------:R-:W-:Y:S01]  /*48b0*/  IMAD.WIDE R76, R186, 0x4, R76 ;  /* 0x00000004ba4c7825 */ /* 0x000fe200078e024c */
[----:B------:R-:W-:Y:S01]  /*48c0*/  SHF.R.U64 R182, R176, 0x17, RZ ;  /* 0x00000017b0b67819 */ /* 0x000fe200000012ff */
[----:B------:R2:W-:Y:S01]  /*48d0*/  LDGSTS.E [R185+0x4004], desc[UR16][R90.64], P0 ;  /* 0x040040005ab97fae */ /* 0x0005e20008121850 */
[----:B------:R-:W-:Y:S01]  /*48e0*/  LOP3.LUT P0, RZ, R180, 0x1, RZ, 0xc0, !PT ;  /* 0x00000001b4ff7812 */ /* 0x000fe2000780c0ff */
[----:B------:R-:W-:Y:S01]  /*48f0*/  IMAD.WIDE R74, R186, 0x4, R74 ;  /* 0x00000004ba4a7825 */ /* 0x000fe200078e024a */
[----:B------:R-:W-:Y:S01]  /*4900*/  SHF.R.U64 R180, R176, 0x16, RZ ;  /* 0x00000016b0b47819 */ /* 0x000fe200000012ff */
[----:B------:R3:W-:Y:S01]  /*4910*/  LDGSTS.E [R185+0x4008], desc[UR16][R92.64], P5 ;  /* 0x040080005cb97fae */ /* 0x0007e2000a921850 */
[----:B------:R-:W-:Y:S01]  /*4920*/  LOP3.LUT P5, RZ, R182, 0x1, RZ, 0xc0, !PT ;  /* 0x00000001b6ff7812 */ /* 0x000fe200078ac0ff */
[----:B------:R-:W-:Y:S01]  /*4930*/  IMAD.WIDE R72, R186, 0x4, R72 ;  /* 0x00000004ba487825 */ /* 0x000fe200078e0248 */
[----:B-1----:R-:W-:Y:S01]  /*4940*/  SHF.R.U64 R150, R176, 0x15, RZ ;  /* 0x00000015b0967819 */ /* 0x002fe200000012ff */
[----:B------:R1:W-:Y:S01]  /*4950*/  LDGSTS.E [R185+0x400c], desc[UR16][R94.64], P1 ;  /* 0x0400c0005eb97fae */ /* 0x0003e20008921850 */
[----:B------:R-:W-:Y:S01]  /*4960*/  LOP3.LUT P1, RZ, R180, 0x1, RZ, 0xc0, !PT ;  /* 0x00000001b4ff7812 */ /* 0x000fe2000782c0ff */
[----:B------:R-:W-:Y:S01]  /*4970*/  IMAD.WIDE R70, R186, 0x4, R70 ;  /* 0x00000004ba467825 */ /* 0x000fe200078e0246 */
[----:B--2---:R-:W-:Y:S01]  /*4980*/  SHF.R.U64 R90, R176, 0x14, RZ ;  /* 0x00000014b05a7819 */ /* 0x004fe200000012ff */
[----:B------:R2:W-:Y:S01]  /*4990*/  LDGSTS.E [R183+0x4000], desc[UR16][R96.64], P4 ;  /* 0x0400000060b77fae */ /* 0x0005e2000a121850 */
[----:B------:R-:W-:Y:S01]  /*49a0*/  LOP3.LUT P4, RZ, R150, 0x1, RZ, 0xc0, !PT ;  /* 0x0000000196ff7812 */ /* 0x000fe2000788c0ff */
        /* <DEDUP_REMOVED lines=69> */
[C---:B------:R-:W-:Y:S01]  /*4e00*/  SHF.R.U64 R90, R176.reuse, 0x2, RZ ;  /* 0x00000002b05a7819 */ /* 0x040fe200000012ff */
[----:B------:R5:W-:Y:S01]  /*4e10*/  LDGSTS.E [R174+0x4008], desc[UR16][R132.64], P4 ;  /* 0x0400800084ae7fae */ /* 0x000be2000a121850 */
[----:B------:R-:W-:Y:S01]  /*4e20*/  SHF.R.U64 R176, R176, 0x1, RZ ;  /* 0x00000001b0b07819 */ /* 0x000fe200000012ff */
[----:B------:R-:W-:Y:S01]  /*4e30*/  IMAD.WIDE R32, R186, 0x4, R32 ;  /* 0x00000004ba207825 */ /* 0x000fe200078e0220 */
[----:B------:R-:W-:Y:S01]  /*4e40*/  LOP3.LUT P4, RZ, R91, 0x1, RZ, 0xc0, !PT ;  /* 0x000000015bff7812 */ /* 0x000fe2000788c0ff */
[----:B------:R5:W-:Y:S01]  /*4e50*/  LDGSTS.E [R174+0x400c], desc[UR16][R134.64], P6 ;  /* 0x0400c00086ae7fae */ /* 0x000be2000b121850 */
[----:B------:R-:W-:Y:S01]  /*4e60*/  LOP3.LUT P6, RZ, R90, 0x1, RZ, 0xc0, !PT ;  /* 0x000000015aff7812 */ /* 0x000fe200078cc0ff */
[----:B------:R-:W-:Y:S01]  /*4e70*/  IMAD.WIDE R30, R186, 0x4, R30 ;  /* 0x00000004ba1e7825 */ /* 0x000fe200078e021e */
[----:B------:R-:W-:Y:S01]  /*4e80*/  CS2R R90, SRZ ;  /* 0x00000000005a7805 */ /* 0x000fe2000001ff00 */
[----:B------:R5:W-:Y:S01]  /*4e90*/  LDGSTS.E [R175+0x4000], desc[UR16][R136.64], P2 ;  /* 0x0400000088af7fae */ /* 0x000be20009121850 */
[----:B------:R-:W-:Y:S01]  /*4ea0*/  LOP3.LUT P2, RZ, R176, 0x1, RZ, 0xc0, !PT ;  /* 0x00000001b0ff7812 */ /* 0x000fe2000784c0ff */
[----:B------:R-:W-:Y:S01]  /*4eb0*/  IMAD.WIDE R28, R186, 0x4, R28 ;  /* 0x00000004ba1c7825 */ /* 0x000fe200078e021c */
[----:B---3--:R-:W-:Y:S01]  /*4ec0*/  CS2R R92, SRZ ;  /* 0x00000000005c7805 */ /* 0x008fe2000001ff00 */
[----:B------:R3:W-:Y:S01]  /*4ed0*/  LDGSTS.E [R175+0x4004], desc[UR16][R138.64], P0 ;  /* 0x040040008aaf7fae */ /* 0x0007e20008121850 */
[----:B------:R-:W-:-:S02]  /*4ee0*/  ISETP.NE.U32.AND P0, PT, R177, RZ, PT ;  /* 0x000000ffb100720c */ /* 0x000fc40003f05070 */
[----:B-1----:R-:W-:Y:S02]  /*4ef0*/  CS2R R94, SRZ ;  /* 0x00000000005e7805 */ /* 0x002fe4000001ff00 */
[----:B--2---:R-:W-:Y:S01]  /*4f00*/  CS2R R96, SRZ ;  /* 0x0000000000607805 */ /* 0x004fe2000001ff00 */
[----:B------:R1:W-:Y:S01]  /*4f10*/  LDGSTS.E [R175+0x4008], desc[UR16][R140.64], P5 ;  /* 0x040080008caf7fae */ /* 0x0003e2000a921850 */
[----:B----4-:R-:W-:Y:S02]  /*4f20*/  CS2R R98, SRZ ;  /* 0x0000000000627805 */ /* 0x010fe4000001ff00 */
[----:B-----5:R-:W-:Y:S02]  /*4f30*/  CS2R R100, SRZ ;  /* 0x0000000000647805 */ /* 0x020fe4000001ff00 */
[----:B------:R-:W-:Y:S01]  /*4f40*/  CS2R R102, SRZ ;  /* 0x0000000000667805 */ /* 0x000fe2000001ff00 */
[----:B------:R2:W-:Y:S01]  /*4f50*/  LDGSTS.E [R175+0x400c], desc[UR16][R142.64], P1 ;  /* 0x0400c0008eaf7fae */ /* 0x0005e20008921850 */
[----:B------:R-:W-:-:S02]  /*4f60*/  CS2R R104, SRZ ;  /* 0x0000000000687805 */ /* 0x000fc4000001ff00 */
[----:B------:R-:W-:Y:S02]  /*4f70*/  CS2R R106, SRZ ;  /* 0x00000000006a7805 */ /* 0x000fe4000001ff00 */
[----:B------:R-:W-:Y:S01]  /*4f80*/  CS2R R108, SRZ ;  /* 0x00000000006c7805 */ /* 0x000fe2000001ff00 */
[----:B------:R4:W-:Y:S01]  /*4f90*/  LDGSTS.E [R172+0x4000], desc[UR16][R144.64], P4 ;  /* 0x0400000090ac7fae */ /* 0x0009e2000a121850 */
[----:B------:R-:W-:Y:S02]  /*4fa0*/  CS2R R110, SRZ ;  /* 0x00000000006e7805 */ /* 0x000fe4000001ff00 */
[----:B------:R-:W-:Y:S02]  /*4fb0*/  CS2R R112, SRZ ;  /* 0x0000000000707805 */ /* 0x000fe4000001ff00 */
        /* <DEDUP_REMOVED lines=9> */
[----:B------:R5:W-:Y:S01]  /*5050*/  LDGSTS.E [R172+0x400c], desc[UR16][R24.64], !P3 ;  /* 0x0400c00018ac7fae */ /* 0x000be2000d921850 */
[----:B------:R-:W-:-:S02]  /*5060*/  CS2R R128, SRZ ;  /* 0x0000000000807805 */ /* 0x000fc4000001ff00 */
[----:B------:R-:W-:Y:S02]  /*5070*/  CS2R R130, SRZ ;  /* 0x0000000000827805 */ /* 0x000fe4000001ff00 */
[----:B------:R-:W-:Y:S01]  /*5080*/  CS2R R132, SRZ ;  /* 0x0000000000847805 */ /* 0x000fe2000001ff00 */
[----:B------:R-:W0:Y:S01]  /*5090*/  LDGDEPBAR ;  /* 0x00000000000079af */ /* 0x000e220000000000 */
[----:B------:R-:W-:Y:S02]  /*50a0*/  CS2R R134, SRZ ;  /* 0x0000000000867805 */ /* 0x000fe4000001ff00 */
[----:B------:R-:W-:Y:S02]  /*50b0*/  CS2R R136, SRZ ;  /* 0x0000000000887805 */ /* 0x000fe4000001ff00 */
[----:B---3--:R-:W-:Y:S01]  /*50c0*/  CS2R R138, SRZ ;  /* 0x00000000008a7805 */ /* 0x008fe2000001ff00 */
[----:B------:R3:W-:Y:S01]  /*50d0*/  LDGSTS.E [R171+0x10000], desc[UR16][R88.64], P0 ;  /* 0x1000000058ab7fae */ /* 0x0007e20008121850 */
[----:B-1----:R-:W-:-:S02]  /*50e0*/  CS2R R140, SRZ ;  /* 0x00000000008c7805 */ /* 0x002fc4000001ff00 */
[----:B--2---:R-:W-:Y:S02]  /*50f0*/  CS2R R142, SRZ ;  /* 0x00000000008e7805 */ /* 0x004fe4000001ff00 */
[----:B----4-:R-:W-:Y:S01]  /*5100*/  CS2R R144, SRZ ;  /* 0x0000000000907805 */ /* 0x010fe2000001ff00 */
[----:B------:R1:W-:Y:S01]  /*5110*/  LDGSTS.E [R171+0x10400], desc[UR16][R86.64], P0 ;  /* 0x1040000056ab7fae */ /* 0x0003e20008121850 */
[----:B-----5:R-:W-:Y:S02]  /*5120*/  CS2R R146, SRZ ;  /* 0x0000000000927805 */ /* 0x020fe4000001ff00 */
[----:B------:R-:W-:Y:S02]  /*5130*/  CS2R R148, SRZ ;  /* 0x0000000000947805 */ /* 0x000fe4000001ff00 */
[----:B------:R-:W-:Y:S01]  /*5140*/  CS2R R150, SRZ ;  /* 0x0000000000967805 */ /* 0x000fe2000001ff00 */
[----:B------:R2:W-:Y:S01]  /*5150*/  LDGSTS.E [R171+0x10800], desc[UR16][R26.64], P0 ;  /* 0x108000001aab7fae */ /* 0x0005e20008121850 */
[----:B------:R-:W-:-:S03]  /*5160*/  CS2R R24, SRZ ;  /* 0x0000000000187805 */ /* 0x000fc6000001ff00 */
[----:B------:R4:W-:Y:S01]  /*5170*/  LDGSTS.E [R171+0x10c00], desc[UR16][R84.64], P0 ;  /* 0x10c0000054ab7fae */ /* 0x0009e20008121850 */
[----:B---3--:R-:W-:-:S03]  /*5180*/  CS2R R88, SRZ ;  /* 0x0000000000587805 */ /* 0x008fc6000001ff00 */
[----:B------:R3:W-:Y:S01]  /*5190*/  LDGSTS.E [R171+0x11000], desc[UR16][R82.64], P0 ;  /* 0x1100000052ab7fae */ /* 0x0007e20008121850 */
[----:B-1----:R-:W-:-:S03]  /*51a0*/  CS2R R86, SRZ ;  /* 0x0000000000567805 */ /* 0x002fc6000001ff00 */
[----:B------:R1:W-:Y:S01]  /*51b0*/  LDGSTS.E [R171+0x11400], desc[UR16][R80.64], P0 ;  /* 0x1140000050ab7fae */ /* 0x0003e20008121850 */
[----:B--2---:R-:W-:-:S03]  /*51c0*/  CS2R R26, SRZ ;  /* 0x00000000001a7805 */ /* 0x004fc6000001ff00 */
[----:B------:R2:W-:Y:S01]  /*51d0*/  LDGSTS.E [R171+0x11800], desc[UR16][R78.64], P0 ;  /* 0x118000004eab7fae */ /* 0x0005e20008121850 */
[----:B----4-:R-:W-:-:S03]  /*51e0*/  CS2R R84, SRZ ;  /* 0x0000000000547805 */ /* 0x010fc6000001ff00 */
        /* <DEDUP_REMOVED lines=49> */
[----:B------:R-:W-:Y:S02]  /*5500*/  ISETP.GE.AND P0, PT, R18, 0x20, PT ;  /* 0x000000201200780c */ /* 0x000fe40003f06270 */
[----:B---3--:R-:W-:Y:S01]  /*5510*/  CS2R R34, SRZ ;  /* 0x0000000000227805 */ /* 0x008fe2000001ff00 */
[----:B------:R-:W0:Y:S01]  /*5520*/  LDGDEPBAR ;  /* 0x00000000000079af */ /* 0x000e220000000000 */
[----:B-1----:R-:W-:Y:S02]  /*5530*/  CS2R R32, SRZ ;  /* 0x0000000000207805 */ /* 0x002fe4000001ff00 */
[----:B--2---:R-:W-:Y:S02]  /*5540*/  CS2R R30, SRZ ;  /* 0x00000000001e7805 */ /* 0x004fe4000001ff00 */
[----:B----4-:R-:W-:-:S05]  /*5550*/  CS2R R28, SRZ ;  /* 0x00000000001c7805 */ /* 0x010fca000001ff00 */
[----:B------:R-:W-:Y:S05]  /*5560*/  @!P0 BRA `(.L_x_0) ;  /* 0x0000003000ac8947 */ /* 0x000fea0003800000 */
[----:B------:R-:W-:Y:S01]  /*5570*/  IMAD.SHL.U32 R205, R186, 0x8, RZ ;  /* 0x00000008bacd7824 */ /* 0x000fe200078e00ff */
[----:B------:R-:W-:Y:S01]  /*5580*/  SHF.R.S32.HI R185, RZ, 0x1f, R186 ;  /* 0x0000001fffb97819 */ /* 0x000fe200000114ba */
[----:B------:R-:W-:Y:S01]  /*5590*/  IMAD.MOV.U32 R188, RZ, RZ, RZ ;  /* 0x000000ffffbc7224 */ /* 0x000fe200078e00ff */
[----:B------:R-:W-:Y:S02]  /*55a0*/  SHF.R.S32.HI R31, RZ, 0x1f, R6 ;  /* 0x0000001fff1f7819 */ /* 0x000fe40000011406 */
[----:B------:R-:W-:Y:S02]  /*55b0*/  CS2R R88, SRZ ;  /* 0x0000000000587805 */ /* 0x000fe4000001ff00 */
[----:B------:R-:W-:Y:S02]  /*55c0*/  SHF.R.S32.HI R29, RZ, 0x1f, R158 ;  /* 0x0000001fff1d7819 */ /* 0x000fe4000001149e */
[----:B------:R-:W-:Y:S02]  /*55d0*/  CS2R R90, SRZ ;  /* 0x00000000005a7805 */ /* 0x000fe4000001ff00 */
[----:B------:R-:W-:-:S02]  /*55e0*/  SHF.R.S32.HI R27, RZ, 0x1f, R18 ;  /* 0x0000001fff1b7819 */ /* 0x000fc40000011412 */
[----:B------:R-:W-:Y:S02]  /*55f0*/  CS2R R92, SRZ ;  /* 0x00000000005c7805 */ /* 0x000fe4000001ff00 */
[----:B------:R-:W-:Y:S02]  /*5600*/  SHF.L.U64.HI R204, R186, 0x3, R185 ;  /* 0x00000003bacc7819 */ /* 0x000fe400000102b9 */
[----:B------:R-:W-:Y:S02]  /*5610*/  CS2R R94, SRZ ;  /* 0x00000000005e7805 */ /* 0x000fe4000001ff00 */
[----:B------:R-:W-:Y:S02]  /*5620*/  LEA R184, P0, R6, R205, 0x2 ;  /* 0x000000cd06b87211 */ /* 0x000fe400078010ff */
[----:B------:R-:W-:Y:S02]  /*5630*/  CS2R R96, SRZ ;  /* 0x0000000000607805 */ /* 0x000fe4000001ff00 */
[----:B------:R-:W-:-:S02]  /*5640*/  SHF.L.U64.HI R158, R158, 0x2, R29 ;  /* 0x000000029e9e7819 */ /* 0x000fc4000001021d */
[----:B------:R-:W-:Y:S02]  /*5650*/  CS2R R98, SRZ ;  /* 0x0000000000627805 */ /* 0x000fe4000001ff00 */
[----:B------:R-:W-:Y:S02]  /*5660*/  LEA.HI R208, R27, R18, RZ, 0x5 ;  /* 0x000000121bd07211 */ /* 0x000fe400078f28ff */
[----:B------:R-:W-:Y:S02]  /*5670*/  CS2R R100, SRZ ;  /* 0x0000000000647805 */ /* 0x000fe4000001ff00 */
[----:B------:R-:W-:Y:S01]  /*5680*/  LEA.HI.X R54, R6, R204, R31, 0x2, P0 ;  /* 0x000000cc06367211 */ /* 0x000fe200000f141f */
[----:B------:R1:W-:Y:S01]  /*5690*/  STL [R1], R158 ;  /* 0x0000009e01007387 */ /* 0x0003e20000100800 */
[----:B------:R-:W-:Y:S02]  /*56a0*/  SHF.R.S32.HI R29, RZ, 0x1f, R14 ;  /* 0x0000001fff1d7819 */ /* 0x000fe4000001140e */
[----:B------:R-:W-:-:S02]  /*56b0*/  CS2R R102, SRZ ;  /* 0x0000000000667805 */ /* 0x000fc4000001ff00 */
[----:B------:R-:W-:Y:S02]  /*56c0*/  SHF.R.S32.HI R18, RZ, 0x1f, R7 ;  /* 0x0000001fff127819 */ /* 0x000fe40000011407 */
[----:B------:R-:W-:Y:S02]  /*56d0*/  CS2R R104, SRZ ;  /* 0x0000000000687805 */ /* 0x000fe4000001ff00 */
[----:B------:R-:W-:Y:S02]  /*56e0*/  SHF.R.S32.HI R6, RZ, 0x1f, R15 ;  /* 0x0000001fff067819 */ /* 0x000fe4000001140f */
[----:B------:R-:W-:Y:S02]  /*56f0*/  CS2R R106, SRZ ;  /* 0x00000000006a7805 */ /* 0x000fe4000001ff00 */
[----:B------:R-:W-:Y:S02]  /*5700*/  SHF.R.S32.HI R27, RZ, 0x1f, R8 ;  /* 0x0000001fff1b7819 */ /* 0x000fe40000011408 */
[----:B------:R-:W-:-:S02]  /*5710*/  CS2R R108, SRZ ;  /* 0x00000000006c7805 */ /* 0x000fc4000001ff00 */
[-C--:B------:R-:W-:Y:S02]  /*5720*/  LEA R52, P0, R14, R205.reuse, 0x2 ;  /* 0x000000cd0e347211 */ /* 0x080fe400078010ff */
[----:B------:R-:W-:Y:S02]  /*5730*/  CS2R R110, SRZ ;  /* 0x00000000006e7805 */ /* 0x000fe4000001ff00 */
[-C--:B------:R-:W-:Y:S02]  /*5740*/  LEA R50, P1, R7, R205.reuse, 0x2 ;  /* 0x000000cd07327211 */ /* 0x080fe400078210ff */
[----:B------:R-:W-:Y:S02]  /*5750*/  CS2R R112, SRZ ;  /* 0x0000000000707805 */ /* 0x000fe4000001ff00 */
[----:B------:R-:W-:Y:S02]  /*5760*/  LEA R48, P2, R15, R205, 0x2 ;  /* 0x000000cd0f307211 */ /* 0x000fe400078410ff */
[----:B------:R-:W-:-:S02]  /*5770*/  CS2R R114, SRZ ;  /* 0x0000000000727805 */ /* 0x000fc4000001ff00 */
[----:B------:R-:W-:Y:S02]  /*5780*/  LEA R46, P3, R8, R205, 0x2 ;  /* 0x000000cd082e7211 */ /* 0x000fe400078610ff */
[----:B------:R-:W-:Y:S02]  /*5790*/  CS2R R116, SRZ ;  /* 0x0000000000747805 */ /* 0x000fe4000001ff00 */
[-C--:B------:R-:W-:Y:S02]  /*57a0*/  LEA.HI.X R53, R14, R204.reuse, R29, 0x2, P0 ;  /* 0x000000cc0e357211 */ /* 0x080fe400000f141d */
[----:B------:R-:W-:Y:S02]  /*57b0*/  CS2R R118, SRZ ;  /* 0x0000000000767805 */ /* 0x000fe4000001ff00 */
[----:B------:R-:W-:Y:S02]  /*57c0*/  LEA.HI.X R51, R7, R204, R18, 0x2, P1 ;  /* 0x000000cc07337211 */ /* 0x000fe400008f1412 */
[----:B------:R-:W-:-:S02]  /*57d0*/  CS2R R120, SRZ ;  /* 0x0000000000787805 */ /* 0x000fc4000001ff00 */
[-C--:B------:R-:W-:Y:S02]  /*57e0*/  LEA.HI.X R49, R15, R204.reuse, R6, 0x2, P2 ;  /* 0x000000cc0f317211 */ /* 0x080fe400010f1406 */
[----:B------:R-:W-:Y:S02]  /*57f0*/  CS2R R122, SRZ ;  /* 0x00000000007a7805 */ /* 0x000fe4000001ff00 */
[----:B------:R-:W-:Y:S02]  /*5800*/  LEA.HI.X R47, R8, R204, R27, 0x2, P3 ;  /* 0x000000cc082f7211 */ /* 0x000fe400018f141b */
[----:B------:R-:W-:Y:S02]  /*5810*/  CS2R R124, SRZ ;  /* 0x00000000007c7805 */ /* 0x000fe4000001ff00 */
        /* <DEDUP_REMOVED lines=22> */
[----:B-1----:R-:W-:Y:S02]  /*5980*/  LEA.HI.X R158, R10, R204, R7, 0x2, P3 ;  /* 0x000000cc0a9e7211 */ /* 0x002fe400018f1407 */
        /* <DEDUP_REMOVED lines=17> */
[-C--:B------:R-:W-:Y:S01]  /*5aa0*/  LEA.HI.X R39, R156, R204.reuse, R9, 0x2, P0 ;  /* 0x000000cc9c277211 */ /* 0x080fe200000f1409 */
[----:B------:R-:W-:Y:S01]  /*5ab0*/  UMOV UR9, 0x1 ;  /* 0x0000000100097882 */ /* 0x000fe20000000000 */
[-C--:B------:R-:W-:Y:S01]  /*5ac0*/  LEA.HI.X R38, R11, R204.reuse, R8, 0x2, P1 ;  /* 0x000000cc0b267211 */ /* 0x080fe200008f1408 */
[----:B------:R-:W-:Y:S01]  /*5ad0*/  UMOV UR10, 0xffffffff ;  /* 0xffffffff000a7882 */ /* 0x000fe20000000000 */
[-C--:B------:R-:W-:Y:S02]  /*5ae0*/  LEA.HI.X R37, R155, R204.reuse, R6, 0x2, P2 ;  /* 0x000000cc9b257211 */ /* 0x080fe400010f1406 */
[----:B------:R-:W-:-:S02]  /*5af0*/  LEA.HI.X R35, R12, R204, R7, 0x2, P3 ;  /* 0x000000cc0c237211 */ /* 0x000fc400018f1407 */
[----:B------:R-:W-:Y:S02]  /*5b00*/  SHF.R.S32.HI R24, RZ, 0x1f, R169 ;  /* 0x0000001fff187819 */ /* 0x000fe400000114a9 */
[----:B------:R-:W-:Y:S02]  /*5b10*/  SHF.R.S32.HI R9, RZ, 0x1f, R154 ;  /* 0x0000001fff097819 */ /* 0x000fe4000001149a */
[----:B------:R-:W-:Y:S02]  /*5b20*/  SHF.R.S32.HI R8, RZ, 0x1f, R13 ;  /* 0x0000001fff087819 */ /* 0x000fe4000001140d */
[----:B------:R-:W-:Y:S02]  /*5b30*/  SHF.R.S32.HI R6, RZ, 0x1f, R153 ;  /* 0x0000001fff067819 */ /* 0x000fe40000011499 */
[----:B------:R-:W-:Y:S02]  /*5b40*/  SHF.R.S32.HI R7, RZ, 0x1f, R152 ;  /* 0x0000001fff077819 */ /* 0x000fe40000011498 */
[----:B------:R-:W-:-:S02]  /*5b50*/  LEA R32, P0, R154, R205, 0x2 ;  /* 0x000000cd9a207211 */ /* 0x000fc400078010ff */
[-C--:B------:R-:W-:Y:S02]  /*5b60*/  LEA R31, P1, R13, R205.reuse, 0x2 ;  /* 0x000000cd0d1f7211 */ /* 0x080fe400078210ff */
[-C--:B------:R-:W-:Y:S02]  /*5b70*/  LEA R155, P2, R153, R205.reuse, 0x2 ;  /* 0x000000cd999b7211 */ /* 0x080fe400078410ff */
[----:B------:R-:W-:Y:S02]  /*5b80*/  LEA R30, P3, R152, R205, 0x2 ;  /* 0x000000cd981e7211 */ /* 0x000fe400078610ff */
[----:B------:R-:W-:Y:S02]  /*5b90*/  SHF.L.U64.HI R25, R169, 0x2, R24 ;  /* 0x00000002a9197819 */ /* 0x000fe40000010218 */
[-C--:B------:R-:W-:Y:S02]  /*5ba0*/  LEA.HI.X R33, R154, R204.reuse, R9, 0x2, P0 ;  /* 0x000000cc9a217211 */ /* 0x080fe400000f1409 */
[----:B------:R-:W-:-:S02]  /*5bb0*/  LEA.HI.X R170, R13, R204, R8, 0x2, P1 ;  /* 0x000000cc0daa7211 */ /* 0x000fc400008f1408 */
[-C--:B------:R-:W-:Y:S02]  /*5bc0*/  LEA.HI.X R172, R153, R204.reuse, R6, 0x2, P2 ;  /* 0x000000cc99ac7211 */ /* 0x080fe400010f1406 */
[----:B------:R-:W-:Y:S02]  /*5bd0*/  LEA.HI.X R173, R152, R204, R7, 0x2, P3 ;  /* 0x000000cc98ad7211 */ /* 0x000fe400018f1407 */
[----:B------:R-:W-:Y:S02]  /*5be0*/  SHF.R.S32.HI R24, RZ, 0x1f, R5 ;  /* 0x0000001fff187819 */ /* 0x000fe40000011405 */
[----:B------:R-:W-:Y:S02]  /*5bf0*/  SHF.R.S32.HI R8, RZ, 0x1f, R23 ;  /* 0x0000001fff087819 */ /* 0x000fe40000011417 */
[----:B------:R-:W-:Y:S02]  /*5c00*/  SHF.R.S32.HI R6, RZ, 0x1f, R21 ;  /* 0x0000001fff067819 */ /* 0x000fe40000011415 */
[----:B------:R-:W-:-:S02]  /*5c10*/  SHF.R.S32.HI R7, RZ, 0x1f, R20 ;  /* 0x0000001fff077819 */ /* 0x000fc40000011414 */
[-C--:B------:R-:W-:Y:S02]  /*5c20*/  LEA R159, P0, R23, R205.reuse, 0x2 ;  /* 0x000000cd179f7211 */ /* 0x080fe400078010ff */
[-C--:B------:R-:W-:Y:S02]  /*5c30*/  LEA R28, P2, R21, R205.reuse, 0x2 ;  /* 0x000000cd151c7211 */ /* 0x080fe400078410ff */
[----:B------:R-:W-:Y:S02]  /*5c40*/  LEA R27, P3, R20, R205, 0x2 ;  /* 0x000000cd141b7211 */ /* 0x000fe400078610ff */
[----:B------:R-:W-:Y:S02]  /*5c50*/  SHF.L.U64.HI R5, R5, 0x2, R24 ;  /* 0x0000000205057819 */ /* 0x000fe40000010218 */
[-C--:B------:R-:W-:Y:S02]  /*5c60*/  LEA.HI.X R174, R23, R204.reuse, R8, 0x2, P0 ;  /* 0x000000cc17ae7211 */ /* 0x080fe400000f1408 */
[----:B------:R-:W-:-:S02]  /*5c70*/  LEA.HI.X R176, R21, R204, R6, 0x2, P2 ;  /* 0x000000cc15b07211 */ /* 0x000fc400010f1406 */
[----:B------:R-:W-:Y:S02]  /*5c80*/  LEA.HI.X R177, R20, R204, R7, 0x2, P3 ;  /* 0x000000cc14b17211 */ /* 0x000fe400018f1407 */
[----:B------:R-:W-:Y:S02]  /*5c90*/  SHF.R.S32.HI R9, RZ, 0x1f, R22 ;  /* 0x0000001fff097819 */ /* 0x000fe40000011416 */
[----:B------:R-:W-:Y:S02]  /*5ca0*/  LEA R29, P1, R22, R205, 0x2 ;  /* 0x000000cd161d7211 */ /* 0x000fe400078210ff */
[----:B------:R-:W-:Y:S02]  /*5cb0*/  SHF.R.S32.HI R10, RZ, 0x1f, R19 ;  /* 0x0000001fff0a7819 */ /* 0x000fe40000011413 */
[----:B------:R-:W-:Y:S02]  /*5cc0*/  SHF.R.S32.HI R7, RZ, 0x1f, R160 ;  /* 0x0000001fff077819 */ /* 0x000fe400000114a0 */
[----:B------:R-:W-:-:S02]  /*5cd0*/  SHF.R.S32.HI R6, RZ, 0x1f, R161 ;  /* 0x0000001fff067819 */ /* 0x000fc400000114a1 */
[-C--:B------:R-:W-:Y:S02]  /*5ce0*/  LEA R24, P0, R19, R205.reuse, 0x2 ;  /* 0x000000cd13187211 */ /* 0x080fe400078010ff */
[-C--:B------:R-:W-:Y:S02]  /*5cf0*/  LEA R171, P2, R160, R205.reuse, 0x2 ;  /* 0x000000cda0ab7211 */ /* 0x080fe400078410ff */
[----:B------:R-:W-:Y:S02]  /*5d00*/  LEA R189, P3, R161, R205, 0x2 ;  /* 0x000000cda1bd7211 */ /* 0x000fe400078610ff */
[-C--:B------:R-:W-:Y:S02]  /*5d10*/  LEA.HI.X R175, R22, R204.reuse, R9, 0x2, P1 ;  /* 0x000000cc16af7211 */ /* 0x080fe400008f1409 */
        /* <DEDUP_REMOVED lines=16> */
[-C--:B------:R-:W-:Y:S02]  /*5e20*/  LEA R195, P1, R163, R205.reuse, 0x2 ;  /* 0x000000cda3c37211 */ /* 0x080fe400078210ff */
[----:B------:R-:W-:Y:S02]  /*5e30*/  SHF.R.S32.HI R9, RZ, 0x1f, R166 ;  /* 0x0000001fff097819 */ /* 0x000fe400000114a6 */
[----:B------:R-:W-:Y:S02]  /*5e40*/  SHF.R.S32.HI R6, RZ, 0x1f, R167 ;  /* 0x0000001fff067819 */ /* 0x000fe400000114a7 */
[----:B------:R-:W-:-:S02]  /*5e50*/  LEA R201, P0, R166, R205, 0x2 ;  /* 0x000000cda6c97211 */ /* 0x000fc400078010ff */
[-C--:B------:R-:W-:Y:S02]  /*5e60*/  LEA R203, P2, R167, R205.reuse, 0x2 ;  /* 0x000000cda7cb7211 */ /* 0x080fe400078410ff */
[----:B------:R-:W-:Y:S02]  /*5e70*/  SHF.R.S32.HI R7, RZ, 0x1f, R168 ;  /* 0x0000001fff077819 */ /* 0x000fe400000114a8 */
[----:B------:R-:W-:Y:S02]  /*5e80*/  LEA R205, P3, R168, R205, 0x2 ;  /* 0x000000cda8cd7211 */ /* 0x000fe400078610ff */
[-C--:B------:R-:W-:Y:S02]  /*5e90*/  LEA.HI.X R194, R163, R204.reuse, R8, 0x2, P1 ;  /* 0x000000cca3c27211 */ /* 0x080fe400008f1408 */
[-C--:B------:R-:W-:Y:S02]  /*5ea0*/  LEA.HI.X R200, R166, R204.reuse, R9, 0x2, P0 ;  /* 0x000000cca6c87211 */ /* 0x080fe400000f1409 */
[----:B------:R-:W-:-:S02]  /*5eb0*/  LEA.HI.X R202, R167, R204, R6, 0x2, P2 ;  /* 0x000000cca7ca7211 */ /* 0x000fc400010f1406 */
[----:B------:R-:W-:Y:S02]  /*5ec0*/  LEA.HI.X R204, R168, R204, R7, 0x2, P3 ;  /* 0x000000cca8cc7211 */ /* 0x000fe400018f1407 */
[----:B------:R-:W-:Y:S02]  /*5ed0*/  IADD3 R184, P4, R184, UR4, RZ ;  /* 0x00000004b8b87c10 */ /* 0x000fe4000ff9e0ff */
[----:B------:R-:W-:Y:S02]  /*5ee0*/  IADD3 R6, P3, R52, UR4, RZ ;  /* 0x0000000434067c10 */ /* 0x000fe4000ff7e0ff */
[----:B------:R-:W-:Y:S02]  /*5ef0*/  IADD3.X R14, R54, UR5, RZ, P4, !PT ;  /* 0x00000005360e7c10 */ /* 0x000fe4000a7fe4ff */
[----:B------:R-:W-:Y:S02]  /*5f00*/  CS2R R54, SRZ ;  /* 0x0000000000367805 */ /* 0x000fe4000001ff00 */
[----:B------:R-:W-:-:S02]  /*5f10*/  IADD3.X R16, R53, UR5, RZ, P3, !PT ;  /* 0x0000000535107c10 */ /* 0x000fc40009ffe4ff */
[----:B------:R-:W-:Y:S02]  /*5f20*/  CS2R R52, SRZ ;  /* 0x0000000000347805 */ /* 0x000fe4000001ff00 */
[----:B------:R-:W-:Y:S02]  /*5f30*/  IADD3 R7, P2, R50, UR4, RZ ;  /* 0x0000000432077c10 */ /* 0x000fe4000ff5e0ff */
[----:B------:R-:W-:Y:S02]  /*5f40*/  IADD3 R8, P6, R48, UR4, RZ ;  /* 0x0000000430087c10 */ /* 0x000fe4000ffde0ff */
[----:B------:R-:W-:Y:S02]  /*5f50*/  IADD3 R9, P5, R46, UR4, RZ ;  /* 0x000000042e097c10 */ /* 0x000fe4000ffbe0ff */
[----:B------:R-:W-:Y:S02]  /*5f60*/  IADD3 R10, P4, R44, UR4, RZ ;  /* 0x000000042c0a7c10 */ /* 0x000fe4000ff9e0ff */
[----:B------:R-:W-:-:S02]  /*5f70*/  IADD3 R12, P3, R18, UR4, RZ ;  /* 0x00000004120c7c10 */ /* 0x000fc4000ff7e0ff */
[----:B------:R-:W-:Y:S02]  /*5f80*/  IADD3.X R18, R51, UR5, RZ, P2, !PT ;  /* 0x0000000533127c10 */ /* 0x000fe400097fe4ff */
[----:B------:R-:W-:Y:S02]  /*5f90*/  CS2R R50, SRZ ;  /* 0x0000000000327805 */ /* 0x000fe4000001ff00 */
[----:B------:R-:W-:Y:S02]  /*5fa0*/  IADD3.X R20, R49, UR5, RZ, P6, !PT ;  /* 0x0000000531147c10 */ /* 0x000fe4000b7fe4ff */
[----:B------:R-:W-:Y:S02]  /*5fb0*/  CS2R R48, SRZ ;  /* 0x0000000000307805 */ /* 0x000fe4000001ff00 */
[----:B------:R-:W-:Y:S02]  /*5fc0*/  IADD3.X R22, R47, UR5, RZ, P5, !PT ;  /* 0x000000052f167c10 */ /* 0x000fe4000affe4ff */
[----:B------:R-:W-:-:S02]  /*5fd0*/  CS2R R46, SRZ ;  /* 0x00000000002e7805 */ /* 0x000fc4000001ff00 */
[----:B------:R-:W-:Y:S02]  /*5fe0*/  IADD3.X R152, R45, UR5, RZ, P4, !PT ;  /* 0x000000052d987c10 */ /* 0x000fe4000a7fe4ff */
[----:B------:R-:W-:Y:S02]  /*5ff0*/  CS2R R44, SRZ ;  /* 0x00000000002c7805 */ /* 0x000fe4000001ff00 */
[----:B------:R-:W-:Y:S02]  /*6000*/  IADD3.X R154, R43, UR5, RZ, P3, !PT ;  /* 0x000000052b9a7c10 */ /* 0x000fe40009ffe4ff */
[----:B------:R-:W-:Y:S02]  /*6010*/  IADD3 R11, P2, R41, UR4, RZ ;  /* 0x00000004290b7c10 */ /* 0x000fe4000ff5e0ff */
[----:B------:R-:W-:Y:S02]  /*6020*/  IADD3 R13, P6, R40, UR4, RZ ;  /* 0x00000004280d7c10 */ /* 0x000fe4000ffde0ff */
[----:B------:R-:W-:-:S02]  /*6030*/  CS2R R40, SRZ ;  /* 0x0000000000287805 */ /* 0x000fc4000001ff00 */
[----:B------:R-:W-:Y:S02]  /*6040*/  IADD3 R15, P5, R15, UR4, RZ ;  /* 0x000000040f0f7c10 */ /* 0x000fe4000ffbe0ff */
[----:B------:R-:W-:Y:S02]  /*6050*/  IADD3 R17, P4, R17, UR4, RZ ;  /* 0x0000000411117c10 */ /* 0x000fe4000ff9e0ff */
[----:B------:R-:W-:Y:S02]  /*6060*/  IADD3 R19, P3, R36, UR4, RZ ;  /* 0x0000000424137c10 */ /* 0x000fe4000ff7e0ff */
[----:B------:R-:W-:Y:S02]  /*6070*/  IADD3.X R156, R42, UR5, RZ, P2, !PT ;  /* 0x000000052a9c7c10 */ /* 0x000fe400097fe4ff */
[----:B------:R-:W-:Y:S02]  /*6080*/  CS2R R42, SRZ ;  /* 0x00000000002a7805 */ /* 0x000fe4000001ff00 */
[----:B------:R-:W-:-:S02]  /*6090*/  IADD3.X R158, R158, UR5, RZ, P6, !PT ;  /* 0x000000059e9e7c10 */ /* 0x000fc4000b7fe4ff */
[----:B------:R-:W-:Y:S02]  /*60a0*/  IADD3.X R160, R39, UR5, RZ, P5, !PT ;  /* 0x0000000527a07c10 */ /* 0x000fe4000affe4ff */
[----:B------:R-:W-:Y:S02]  /*60b0*/  IADD3.X R162, R38, UR5, RZ, P4, !PT ;  /* 0x0000000526a27c10 */ /* 0x000fe4000a7fe4ff */
[----:B------:R-:W-:Y:S02]  /*60c0*/  CS2R R38, SRZ ;  /* 0x0000000000267805 */ /* 0x000fe4000001ff00 */
[----:B------:R-:W-:Y:S02]  /*60d0*/  IADD3.X R164, R37, UR5, RZ, P3, !PT ;  /* 0x0000000525a47c10 */ /* 0x000fe40009ffe4ff */
[----:B------:R-:W-:Y:S02]  /*60e0*/  CS2R R36, SRZ ;  /* 0x0000000000247805 */ /* 0x000fe4000001ff00 */
[----:B------:R-:W-:-:S02]  /*60f0*/  IADD3 R21, P2, R34, UR4, RZ ;  /* 0x0000000422157c10 */ /* 0x000fc4000ff5e0ff */
[----:B------:R-:W-:Y:S02]  /*6100*/  IADD3 R23, P6, R32, UR4, RZ ;  /* 0x0000000420177c10 */ /* 0x000fe4000ffde0ff */
[----:B------:R-:W-:Y:S02]  /*6110*/  IADD3 R153, P5, R31, UR4, RZ ;  /* 0x000000041f997c10 */ /* 0x000fe4000ffbe0ff */
[----:B------:R-:W-:Y:S02]  /*6120*/  IADD3 R155, P4, R155, UR4, RZ ;  /* 0x000000049b9b7c10 */ /* 0x000fe4000ff9e0ff */
[----:B------:R-:W-:Y:S02]  /*6130*/  IADD3 R157, P3, R30, UR4, RZ ;  /* 0x000000041e9d7c10 */ /* 0x000fe4000ff7e0ff */
[----:B------:R-:W-:Y:S02]  /*6140*/  CS2R R30, SRZ ;  /* 0x00000000001e7805 */ /* 0x000fe4000001ff00 */
[----:B------:R-:W-:-:S02]  /*6150*/  LEA R178, P1, R4, R178, 0x3 ;  /* 0x000000b204b27211 */ /* 0x000fc400078218ff */
[----:B------:R-:W-:Y:S02]  /*6160*/  IADD3.X R166, R35, UR5, RZ, P2, !PT ;  /* 0x0000000523a67c10 */ /* 0x000fe400097fe4ff */
[----:B------:R-:W-:Y:S02]  /*6170*/  CS2R R34, SRZ ;  /* 0x0000000000227805 */ /* 0x000fe4000001ff00 */
[----:B------:R-:W-:Y:S02]  /*6180*/  IADD3.X R168, R33, UR5, RZ, P6, !PT ;  /* 0x0000000521a87c10 */ /* 0x000fe4000b7fe4ff */
[----:B------:R-:W-:Y:S02]  /*6190*/  CS2R R32, SRZ ;  /* 0x0000000000207805 */ /* 0x000fe4000001ff00 */
[----:B------:R-:W-:Y:S02]  /*61a0*/  IADD3.X R170, R170, UR5, RZ, P5, !PT ;  /* 0x00000005aaaa7c10 */ /* 0x000fe4000affe4ff */
[----:B------:R-:W-:-:S02]  /*61b0*/  IADD3.X R172, R172, UR5, RZ, P4, !PT ;  /* 0x00000005acac7c10 */ /* 0x000fc4000a7fe4ff */
[----:B------:R-:W-:Y:S02]  /*61c0*/  IADD3.X R173, R173, UR5, RZ, P3, !PT ;  /* 0x00000005adad7c10 */ /* 0x000fe40009ffe4ff */
[----:B------:R-:W-:Y:S02]  /*61d0*/  IADD3 R159, P2, R159, UR4, RZ ;  /* 0x000000049f9f7c10 */ /* 0x000fe4000ff5e0ff */
[----:B------:R-:W-:Y:S02]  /*61e0*/  IADD3 R161, P6, R29, UR4, RZ ;  /* 0x000000041da17c10 */ /* 0x000fe4000ffde0ff */
[----:B------:R-:W-:Y:S02]  /*61f0*/  IADD3 R163, P5, R28, UR4, RZ ;  /* 0x000000041ca37c10 */ /* 0x000fe4000ffbe0ff */
[----:B------:R-:W-:Y:S02]  /*6200*/  CS2R R28, SRZ ;  /* 0x00000000001c7805 */ /* 0x000fe4000001ff00 */
[----:B------:R-:W-:-:S02]  /*6210*/  IADD3 R165, P4, R27, UR4, RZ ;  /* 0x000000041ba57c10 */ /* 0x000fc4000ff9e0ff */
[----:B------:R-:W-:Y:S02]  /*6220*/  IADD3 R167, P3, R24, UR4, RZ ;  /* 0x0000000418a77c10 */ /* 0x000fe4000ff7e0ff */
[----:B------:R-:W-:Y:S02]  /*6230*/  IADD3 R181, P0, R178, UR6, RZ ;  /* 0x00000006b2b57c10 */ /* 0x000fe4000ff1e0ff */
[----:B------:R-:W-:Y:S02]  /*6240*/  IADD3.X R174, R174, UR5, RZ, P2, !PT ;  /* 0x00000005aeae7c10 */ /* 0x000fe400097fe4ff */
[----:B------:R-:W-:Y:S02]  /*6250*/  IADD3.X R175, R175, UR5, RZ, P6, !PT ;  /* 0x00000005afaf7c10 */ /* 0x000fe4000b7fe4ff */
[----:B------:R-:W-:Y:S02]  /*6260*/  IADD3.X R176, R176, UR5, RZ, P5, !PT ;  /* 0x00000005b0b07c10 */ /* 0x000fe4000affe4ff */
[----:B------:R-:W-:-:S02]  /*6270*/  IADD3.X R177, R177, UR5, RZ, P4, !PT ;  /* 0x00000005b1b17c10 */ /* 0x000fc4000a7fe4ff */
[----:B------:R-:W-:Y:S02]  /*6280*/  IADD3.X R178, R26, UR5, RZ, P3, !PT ;  /* 0x000000051ab27c10 */ /* 0x000fe40009ffe4ff */
[----:B------:R-:W-:Y:S02]  /*6290*/  CS2R R26, SRZ ;  /* 0x00000000001a7805 */ /* 0x000fe4000001ff00 */
[----:B------:R-:W-:Y:S02]  /*62a0*/  SHF.R.S32.HI R84, RZ, 0x1f, R224 ;  /* 0x0000001fff547819 */ /* 0x000fe400000114e0 */
[----:B------:R-:W-:Y:S02]  /*62b0*/  SHF.R.S32.HI R83, RZ, 0x1f, R225 ;  /* 0x0000001fff537819 */ /* 0x000fe400000114e1 */
[----:B------:R-:W-:Y:S02]  /*62c0*/  SHF.R.S32.HI R240, RZ, 0x1f, R4 ;  /* 0x0000001ffff07819 */ /* 0x000fe40000011404 */
[----:B------:R-:W-:-:S02]  /*62d0*/  IADD3 R169, P2, R169, UR4, RZ ;  /* 0x00000004a9a97c10 */ /* 0x000fc4000ff5e0ff */
[----:B------:R-:W-:Y:S02]  /*62e0*/  IADD3 R171, P6, R171, UR4, RZ ;  /* 0x00000004abab7c10 */ /* 0x000fe4000ffde0ff */
[----:B------:R-:W-:Y:S02]  /*62f0*/  IADD3 R189, P5, R189, UR4, RZ ;  /* 0x00000004bdbd7c10 */ /* 0x000fe4000ffbe0ff */
[----:B------:R-:W-:Y:S02]  /*6300*/  IADD3 R193, P4, R193, UR4, RZ ;  /* 0x00000004c1c17c10 */ /* 0x000fe4000ff9e0ff */
[----:B------:R-:W-:Y:S02]  /*6310*/  IADD3 R195, P3, R195, UR4, RZ ;  /* 0x00000004c3c37c10 */ /* 0x000fe4000ff7e0ff */
[----:B------:R-:W-:Y:S02]  /*6320*/  SHF.R.S32.HI R82, RZ, 0x1f, R226 ;  /* 0x0000001fff527819 */ /* 0x000fe400000114e2 */
[----:B------:R-:W-:-:S02]  /*6330*/  SHF.R.S32.HI R81, RZ, 0x1f, R227 ;  /* 0x0000001fff517819 */ /* 0x000fc400000114e3 */
[----:B------:R-:W-:Y:S02]  /*6340*/  SHF.R.S32.HI R80, RZ, 0x1f, R228 ;  /* 0x0000001fff507819 */ /* 0x000fe400000114e4 */
[----:B------:R-:W-:Y:S02]  /*6350*/  SHF.R.S32.HI R79, RZ, 0x1f, R229 ;  /* 0x0000001fff4f7819 */ /* 0x000fe400000114e5 */
[----:B------:R-:W-:Y:S02]  /*6360*/  SHF.R.S32.HI R78, RZ, 0x1f, R212 ;  /* 0x0000001fff4e7819 */ /* 0x000fe400000114d4 */
[----:B------:R-:W-:Y:S02]  /*6370*/  SHF.R.S32.HI R77, RZ, 0x1f, R230 ;  /* 0x0000001fff4d7819 */ /* 0x000fe400000114e6 */
[----:B------:R-:W-:Y:S02]  /*6380*/  SHF.R.S32.HI R76, RZ, 0x1f, R231 ;  /* 0x0000001fff4c7819 */ /* 0x000fe400000114e7 */
[----:B------:R-:W-:-:S02]  /*6390*/  SHF.R.S32.HI R75, RZ, 0x1f, R232 ;  /* 0x0000001fff4b7819 */ /* 0x000fc400000114e8 */
[----:B------:R-:W-:Y:S02]  /*63a0*/  SHF.R.S32.HI R74, RZ, 0x1f, R233 ;  /* 0x0000001fff4a7819 */ /* 0x000fe400000114e9 */
[----:B------:R-:W-:Y:S02]  /*63b0*/  SHF.R.S32.HI R73, RZ, 0x1f, R234 ;  /* 0x0000001fff497819 */ /* 0x000fe400000114ea */
[----:B------:R-:W-:Y:S02]  /*63c0*/  SHF.R.S32.HI R72, RZ, 0x1f, R235 ;  /* 0x0000001fff487819 */ /* 0x000fe400000114eb */
[----:B------:R-:W-:Y:S02]  /*63d0*/  SHF.R.S32.HI R71, RZ, 0x1f, R236 ;  /* 0x0000001fff477819 */ /* 0x000fe400000114ec */
[----:B------:R-:W-:Y:S02]  /*63e0*/  SHF.L.U64.HI R191, R224, 0x2, R84 ;  /* 0x00000002e0bf7819 */ /* 0x000fe40000010254 */
[----:B------:R-:W-:-:S02]  /*63f0*/  CS2R R84, SRZ ;  /* 0x0000000000547805 */ /* 0x000fc4000001ff00 */
[----:B------:R-:W-:Y:S02]  /*6400*/  SHF.L.U64.HI R190, R225, 0x2, R83 ;  /* 0x00000002e1be7819 */ /* 0x000fe40000010253 */
[----:B------:R-:W-:Y:S02]  /*6410*/  IADD3.X R179, R179, UR5, RZ, P2, !PT ;  /* 0x00000005b3b37c10 */ /* 0x000fe400097fe4ff */
[----:B------:R-:W-:Y:S02]  /*6420*/  IADD3.X R180, R180, UR5, RZ, P6, !PT ;  /* 0x00000005b4b47c10 */ /* 0x000fe4000b7fe4ff */
[----:B------:R-:W-:Y:S02]  /*6430*/  IADD3.X R182, R182, UR5, RZ, P5, !PT ;  /* 0x00000005b6b67c10 */ /* 0x000fe4000affe4ff */
[----:B------:R-:W-:Y:S02]  /*6440*/  IADD3.X R192, R192, UR5, RZ, P4, !PT ;  /* 0x00000005c0c07c10 */ /* 0x000fe4000a7fe4ff */
[----:B------:R-:W-:-:S02]  /*6450*/  IADD3.X R194, R194, UR5, RZ, P3, !PT ;  /* 0x00000005c2c27c10 */ /* 0x000fc40009ffe4ff */
[----:B------:R-:W-:Y:S02]  /*6460*/  LEA.HI.X R25, R4, R25, R240, 0x3, P1 ;  /* 0x0000001904197211 */ /* 0x000fe400008f1cf0 */
[----:B------:R-:W-:Y:S02]  /*6470*/  SHF.R.S32.HI R70, RZ, 0x1f, R206 ;  /* 0x0000001fff467819 */ /* 0x000fe400000114ce */
[----:B------:R-:W-:Y:S02]  /*6480*/  SHF.R.S32.HI R69, RZ, 0x1f, R237 ;  /* 0x0000001fff457819 */ /* 0x000fe400000114ed */
[----:B------:R-:W-:Y:S02]  /*6490*/  SHF.R.S32.HI R68, RZ, 0x1f, R238 ;  /* 0x0000001fff447819 */ /* 0x000fe400000114ee */
[----:B------:R-:W-:Y:S02]  /*64a0*/  SHF.L.U64.HI R222, R226, 0x2, R82 ;  /* 0x00000002e2de7819 */ /* 0x000fe40000010252 */
[----:B------:R-:W-:-:S02]  /*64b0*/  CS2R R82, SRZ ;  /* 0x0000000000527805 */ /* 0x000fc4000001ff00 */
[----:B------:R-:W-:Y:S02]  /*64c0*/  SHF.L.U64.HI R191, R227, 0x2, R81 ;  /* 0x00000002e3bf7819 */ /* 0x000fe40000010251 */
[----:B------:R-:W-:Y:S02]  /*64d0*/  SHF.L.U64.HI R190, R228, 0x2, R80 ;  /* 0x00000002e4be7819 */ /* 0x000fe40000010250 */
[----:B------:R-:W-:Y:S02]  /*64e0*/  CS2R R80, SRZ ;  /* 0x0000000000507805 */ /* 0x000fe4000001ff00 */
[----:B------:R-:W-:Y:S02]  /*64f0*/  SHF.R.S32.HI R208, RZ, 0x5, R208 ;  /* 0x00000005ffd07819 */ /* 0x000fe400000114d0 */
[----:B------:R-:W-:Y:S02]  /*6500*/  IADD3 R197, P2, R197, UR4, RZ ;  /* 0x00000004c5c57c10 */ /* 0x000fe4000ff5e0ff */
[----:B------:R-:W-:-:S02]  /*6510*/  IADD3 R199, P6, R199, UR4, RZ ;  /* 0x00000004c7c77c10 */ /* 0x000fc4000ffde0ff */
[----:B------:R-:W-:Y:S02]  /*6520*/  IADD3 R201, P5, R201, UR4, RZ ;  /* 0x00000004c9c97c10 */ /* 0x000fe4000ffbe0ff */
[----:B------:R-:W-:Y:S02]  /*6530*/  IADD3 R203, P4, R203, UR4, RZ ;  /* 0x00000004cbcb7c10 */ /* 0x000fe4000ff9e0ff */
[----:B------:R-:W-:Y:S02]  /*6540*/  IADD3 R205, P3, R205, UR4, RZ ;  /* 0x00000004cdcd7c10 */ /* 0x000fe4000ff7e0ff */
[----:B------:R-:W-:Y:S02]  /*6550*/  SHF.R.S32.HI R239, RZ, 0x1f, R213 ;  /* 0x0000001fffef7819 */ /* 0x000fe400000114d5 */
        /* <DEDUP_REMOVED lines=13> */
[----:B------:R-:W-:-:S02]  /*6630*/  SHF.L.U64.HI R191, R212, 0x2, R78 ;  /* 0x00000002d4bf7819 */ /* 0x000fc4000001024e */
[----:B------:R-:W-:Y:S02]  /*6640*/  CS2R R78, SRZ ;  /* 0x00000000004e7805 */ /* 0x000fe4000001ff00 */
[----:B------:R-:W-:Y:S02]  /*6650*/  SHF.L.U64.HI R190, R230, 0x2, R77 ;  /* 0x00000002e6be7819 */ /* 0x000fe4000001024d */
[----:B------:R-:W-:Y:S02]  /*6660*/  SHF.L.U64.HI R222, R231, 0x2, R76 ;  /* 0x00000002e7de7819 */ /* 0x000fe4000001024c */
[----:B------:R-:W-:Y:S02]  /*6670*/  CS2R R76, SRZ ;  /* 0x00000000004c7805 */ /* 0x000fe4000001ff00 */
[----:B------:R-:W-:Y:S02]  /*6680*/  SHF.L.U64.HI R191, R232, 0x2, R75 ;  /* 0x00000002e8bf7819 */ /* 0x000fe4000001024b */
[----:B------:R-:W-:-:S02]  /*6690*/  SHF.L.U64.HI R190, R233, 0x2, R74 ;  /* 0x00000002e9be7819 */ /* 0x000fc4000001024a */
[----:B------:R-:W-:Y:S02]  /*66a0*/  CS2R R74, SRZ ;  /* 0x00000000004a7805 */ /* 0x000fe4000001ff00 */
[----:B------:R-:W-:Y:S02]  /*66b0*/  SHF.L.U64.HI R222, R234, 0x2, R73 ;  /* 0x00000002eade7819 */ /* 0x000fe40000010249 */
[----:B------:R-:W-:Y:S02]  /*66c0*/  SHF.L.U64.HI R191, R235, 0x2, R72 ;  /* 0x00000002ebbf7819 */ /* 0x000fe40000010248 */
[----:B------:R-:W-:Y:S02]  /*66d0*/  CS2R R72, SRZ ;  /* 0x0000000000487805 */ /* 0x000fe4000001ff00 */
[----:B------:R-:W-:Y:S02]  /*66e0*/  SHF.L.U64.HI R190, R236, 0x2, R71 ;  /* 0x00000002ecbe7819 */ /* 0x000fe40000010247 */
[----:B------:R-:W-:-:S02]  /*66f0*/  IADD3.X R183, R25, UR7, RZ, P0, !PT ;  /* 0x0000000719b77c10 */ /* 0x000fc400087fe4ff */
[----:B------:R-:W-:Y:S02]  /*6700*/  CS2R R24, SRZ ;  /* 0x0000000000187805 */ /* 0x000fe4000001ff00 */
[C---:B------:R-:W-:Y:S01]  /*6710*/  SHF.L.U64.HI R185, R186.reuse, 0x2, R185 ;  /* 0x00000002bab97819 */ /* 0x040fe200000102b9 */
[----:B------:R-:W-:Y:S01]  /*6720*/  IMAD.SHL.U32 R186, R186, 0x4, RZ ;  /* 0x00000004baba7824 */ /* 0x000fe200078e00ff */
[----:B------:R-:W-:Y:S02]  /*6730*/  SHF.L.U64.HI R222, R206, 0x2, R70 ;  /* 0x00000002cede7819 */ /* 0x000fe40000010246 */
[----:B------:R-:W-:Y:S02]  /*6740*/  CS2R R70, SRZ ;  /* 0x0000000000467805 */ /* 0x000fe4000001ff00 */
[----:B------:R-:W-:Y:S02]  /*6750*/  SHF.L.U64.HI R191, R237, 0x2, R69 ;  /* 0x00000002edbf7819 */ /* 0x000fe40000010245 */
[----:B------:R-:W-:-:S02]  /*6760*/  SHF.L.U64.HI R190, R238, 0x2, R68 ;  /* 0x00000002eebe7819 */ /* 0x000fc40000010244 */
[----:B------:R-:W-:Y:S02]  /*6770*/  CS2R R68, SRZ ;  /* 0x0000000000447805 */ /* 0x000fe4000001ff00 */
[----:B------:R-:W-:Y:S01]  /*6780*/  IADD3.X R196, R196, UR5, RZ, P2, !PT ;  /* 0x00000005c4c47c10 */ /* 0x000fe200097fe4ff */
[----:B------:R-:W-:Y:S01]  /*6790*/  VIADD R190, R208, 0xfffffffe ;  /* 0xfffffffed0be7836 */ /* 0x000fe20000000000 */
[----:B------:R-:W-:Y:S02]  /*67a0*/  IADD3.X R198, R198, UR5, RZ, P6, !PT ;  /* 0x00000005c6c67c10 */ /* 0x000fe4000b7fe4ff */
[----:B------:R-:W-:Y:S02]  /*67b0*/  IADD3.X R200, R200, UR5, RZ, P5, !PT ;  /* 0x00000005c8c87c10 */ /* 0x000fe4000affe4ff */
[----:B------:R-:W-:Y:S02]  /*67c0*/  IADD3.X R202, R202, UR5, RZ, P4, !PT ;  /* 0x00000005caca7c10 */ /* 0x000fe4000a7fe4ff */
[----:B------:R-:W-:-:S02]  /*67d0*/  IADD3.X R204, R204, UR5, RZ, P3, !PT ;  /* 0x00000005cccc7c10 */ /* 0x000fc40009ffe4ff */
[----:B------:R-:W-:Y:S02]  /*67e0*/  SHF.L.U64.HI R240, R4, 0x2, R240 ;  /* 0x0000000204f07819 */ /* 0x000fe400000102f0 */
[----:B------:R-:W-:Y:S02]  /*67f0*/  SHF.L.U64.HI R239, R213, 0x2, R239 ;  /* 0x00000002d5ef7819 */ /* 0x000fe400000102ef */
[----:B------:R-:W-:Y:S02]  /*6800*/  SHF.L.U64.HI R241, R214, 0x2, R241 ;  /* 0x00000002d6f17819 */ /* 0x000fe400000102f1 */
[----:B------:R-:W-:Y:S02]  /*6810*/  SHF.L.U64.HI R242, R215, 0x2, R242 ;  /* 0x00000002d7f27819 */ /* 0x000fe400000102f2 */
[----:B------:R-:W-:Y:S02]  /*6820*/  SHF.L.U64.HI R243, R209, 0x2, R243 ;  /* 0x00000002d1f37819 */ /* 0x000fe400000102f3 */
[----:B------:R-:W-:-:S02]  /*6830*/  SHF.L.U64.HI R244, R216, 0x2, R244 ;  /* 0x00000002d8f47819 */ /* 0x000fc400000102f4 */
[----:B------:R-:W-:Y:S02]  /*6840*/  SHF.L.U64.HI R245, R217, 0x2, R245 ;  /* 0x00000002d9f57819 */ /* 0x000fe400000102f5 */
[----:B------:R-:W-:Y:S02]  /*6850*/  SHF.L.U64.HI R246, R218, 0x2, R246 ;  /* 0x00000002daf67819 */ /* 0x000fe400000102f6 */
[----:B------:R-:W-:Y:S02]  /*6860*/  SHF.L.U64.HI R247, R210, 0x2, R247 ;  /* 0x00000002d2f77819 */ /* 0x000fe400000102f7 */
[----:B------:R-:W-:Y:S02]  /*6870*/  SHF.L.U64.HI R248, R219, 0x2, R248 ;  /* 0x00000002dbf87819 */ /* 0x000fe400000102f8 */
[----:B------:R-:W-:Y:S02]  /*6880*/  SHF.L.U64.HI R249, R220, 0x2, R249 ;  /* 0x00000002dcf97819 */ /* 0x000fe400000102f9 */
[----:B------:R-:W-:-:S02]  /*6890*/  SHF.L.U64.HI R250, R221, 0x2, R250 ;  /* 0x00000002ddfa7819 */ /* 0x000fc400000102fa */
[----:B------:R-:W-:Y:S02]  /*68a0*/  SHF.L.U64.HI R251, R211, 0x2, R251 ;  /* 0x00000002d3fb7819 */ /* 0x000fe400000102fb */
[----:B------:R-:W-:-:S07]  /*68b0*/  SHF.L.U64.HI R252, R223, 0x2, R252 ;  /* 0x00000002dffc7819 */ /* 0x000fce00000102fc */
.L_x_1:
[----:B------:R-:W-:Y:S01]  /*68c0*/  UIADD3 UR10, UR10, 0x1, URZ ;  /* 0x000000010a0a7890 */ /* 0x000fe2000fffe03f */
[----:B------:R-:W-:-:S04]  /*68d0*/  DEPBAR.LE SB0, 0x2 ;  /* 0x000080800000791a */ /* 0x000fc80000000000 */
[----:B------:R-:W-:Y:S01]  /*68e0*/  BAR.SYNC.DEFER_BLOCKING 0x0 ;  /* 0x0000000000007b1d */ /* 0x000fe20000010000 */
[----:B------:R-:W-:Y:S01]  /*68f0*/  UISETP.GT.AND UP0, UPT, UR10, 0x2, UPT ;  /* 0x000000020a00788c */ /* 0x000fe2000bf04270 */
[----:B------:R-:W-:Y:S01]  /*6900*/  VIADD R190, R208, 0xfffffffe ;  /* 0xfffffffed0be7836 */ /* 0x000fe20000000000 */
[----:B------:R-:W-:Y:S01]  /*6910*/  ISETP.GT.AND P1, PT, R187, RZ, PT ;  /* 0x000000ffbb00720c */ /* 0x000fe20003f24270 */
[----:B------:R-:W-:Y:S01]  /*6920*/  UIADD3 UR9, UR9, 0x1, URZ ;  /* 0x0000000109097890 */ /* 0x000fe2000fffe03f */
[----:B------:R-:W-:Y:S01]  /*6930*/  IMAD.MOV.U32 R191, RZ, RZ, R183 ;  /* 0x000000ffffbf7224 */ /* 0x000fe200078e00b7 */
[----:B------:R-:W-:Y:S01]  /*6940*/  USEL UR10, UR10, URZ, !UP0 ;  /* 0x0000003f0a0a7287 */ /* 0x000fe2000c000000 */
[----:B------:R-:W-:Y:S01]  /*6950*/  ISETP.GE.AND P0, PT, R188, R190, PT ;  /* 0x000000bebc00720c */ /* 0x000fe20003f06270 */
[----:B------:R-:W-:Y:S01]  /*6960*/  UMOV UR7, 0x40000040 ;  /* 0x4000004000077882 */ /* 0x000fe20000000000 */
[----:B------:R-:W-:Y:S01]  /*6970*/  SEL R190, RZ, 0x4, !P1 ;  /* 0x00000004ffbe7807 */ /* 0x000fe20004800000 */
[----:B------:R-:W-:-:S03]  /*6980*/  ULEA UR4, UR10, UR8, 0xe ;  /* 0x000000080a047291 */ /* 0x000fc6000f8e703f */
[----:B------:R-:W-:Y:S01]  /*6990*/  SEL R190, R190, RZ, !P0 ;  /* 0x000000ffbebe7207 */ /* 0x000fe20004000000 */
[----:B------:R-:W-:Y:S02]  /*69a0*/  UIADD3 UR5, UR4, 0xc000, URZ ;  /* 0x0000c00004057890 */ /* 0x000fe4000fffe03f */
[----:B------:R-:W-:Y:S01]  /*69b0*/  USHF.R.U32.HI UR4, URZ, 0x4, UR4 ;  /* 0x000000043f047899 */ /* 0x000fe20008011604 */
[----:B------:R-:W-:Y:S01]  /*69c0*/  ISETP.NE.U32.AND P1, PT, R190, RZ, PT ;  /* 0x000000ffbe00720c */ /* 0x000fe20003f25070 */
[----:B------:R-:W-:Y:S01]  /*69d0*/  USHF.R.U32.HI UR5, URZ, 0x4, UR5 ;  /* 0x000000043f057899 */ /* 0x000fe20008011605 */
[----:B------:R-:W-:Y:S01]  /*69e0*/  IMAD.MOV.U32 R190, RZ, RZ, R181 ;  /* 0x000000ffffbe7224 */ /* 0x000fe200078e00b5 */
[----:B------:R-:W-:Y:S02]  /*69f0*/  USGXT.U32 UR4, UR4, 0xe ;  /* 0x0000000e0404789a */ /* 0x000fe40008000000 */
[----:B------:R-:W-:Y:S01]  /*6a00*/  USGXT.U32 UR6, UR5, 0xe ;  /* 0x0000000e0506789a */ /* 0x000fe20008000000 */
[----:B------:R-:W-:-:S02]  /*6a10*/  WARPGROUP.ARRIVE ;  /* 0x00000000000079c5 */ /* 0x000fc40000000000 */
[----:B------:R-:W-:Y:S01]  /*6a20*/  UMOV UR5, 0x40000040 ;  /* 0x4000004000057882 */ /* 0x000fe20000000000 */
[----:B------:R-:W-:Y:S02]  /*6a30*/  UIADD3 UR12, UP0, UR4, 0x2, URZ ;  /* 0x00000002040c7890 */ /* 0x000fe4000ff1e03f */
[----:B------:R-:W-:-:S03]  /*6a40*/  UIADD3 UR14, UP1, UR6, 0x2, URZ ;  /* 0x00000002060e7890 */ /* 0x000fc6000ff3e03f */
[----:B------:R-:W-:Y:S01]  /*6a50*/  HGMMA.64x128x8.F32.TF32 R88, gdesc[UR4], R88 ;  /* 0x05e00000045879f0 */ /* 0x000fe20008702858 */
[----:B------:R-:W-:Y:S01]  /*6a60*/  UMOV UR4, URZ ;  /* 0x0000003f00047c82 */ /* 0x000fe20008000000 */
[----:B------:R-:W-:Y:S01]  /*6a70*/  UMOV UR5, URZ ;  /* 0x0000003f00057c82 */ /* 0x000fe20008000000 */
[----:B------:R-:W-:Y:S02]  /*6a80*/  UIADD3.X UR13, UR4, 0x40000040, URZ, UP0, !UPT ;  /* 0x40000040040d7890 */ /* 0x000fe400087fe43f */
[----:B------:R-:W-:Y:S02]  /*6a90*/  UIADD3.X UR15, UR5, 0x40000040, URZ, UP1, !UPT ;  /* 0x40000040050f7890 */ /* 0x000fe40008ffe43f */
[----:B------:R-:W-:Y:S02]  /*6aa0*/  UIADD3.64 UR20, UR12, 0x2, URZ ;  /* 0x000000020c147897 */ /* 0x000fe4000fffe03f */
[----:B------:R-:W-:Y:S02]  /*6ab0*/  UIADD3.64 UR22, UR14, 0x2, URZ ;  /* 0x000000020e167897 */ /* 0x000fe4000fffe03f */
[----:B------:R-:W-:-:S02]  /*6ac0*/  UIADD3.64 UR24, UR12, 0x4, URZ ;  /* 0x000000040c187897 */ /* 0x000fc4000fffe03f */
[----:B------:R-:W-:Y:S02]  /*6ad0*/  UIADD3.64 UR26, UR14, 0x4, URZ ;  /* 0x000000040e1a7897 */ /* 0x000fe4000fffe03f */
[----:B------:R-:W-:Y:S02]  /*6ae0*/  UIADD3.64 UR4, UR12, 0x1fe, URZ ;  /* 0x000001fe0c047897 */ /* 0x000fe4000fffe03f */
[----:B------:R-:W-:-:S04]  /*6af0*/  UISETP.GT.AND UP0, UPT, UR9, 0x2, UPT ;  /* 0x000000020900788c */ /* 0x000fc8000bf04270 */
[----:B------:R-:W-:Y:S01]  /*6b00*/  USEL UR9, UR9, URZ, !UP0 ;  /* 0x0000003f09097287 */ /* 0x000fe2000c000000 */
[----:B------:R-:W-:-:S12]  /*6b10*/  HGMMA.64x128x8.F32.TF32 R88, gdesc[UR12], R88 ;  /* 0x05e000000c5879f0 */ /* 0x000fd80008702858 */
[----:B------:R-:W-:Y:S01]  /*6b20*/  HGMMA.64x128x8.F32.TF32 R88, gdesc[UR20], R88 ;  /* 0x05e00000145879f0 */ /* 0x000fe20008702858 */
[----:B------:R-:W-:-:S11]  /*6b30*/  UIADD3.64 UR20, UR12, 0x202, URZ ;  /* 0x000002020c147897 */ /* 0x000fd6000fffe03f */
[----:B------:R-:W-:-:S12]  /*6b40*/  HGMMA.64x128x8.F32.TF32 R88, gdesc[UR24], R88 ;  /* 0x05e00000185879f0 */ /* 0x000fd80008702858 */
[----:B------:R-:W-:Y:S01]  /*6b50*/  HGMMA.64x128x8.F32.TF32 R24, gdesc[UR4], R24 ;  /* 0x05e00000041879f0 */ /* 0x000fe20008702818 */
[----:B------:R-:W-:Y:S01]  /*6b60*/  UIADD3.64 UR4, UR12, 0x200, URZ ;  /* 0x000002000c047897 */ /* 0x000fe2000fffe03f */
[----:B------:R-:W-:Y:S01]  /*6b70*/  UMOV UR6, UR14 ;  /* 0x0000000e00067c82 */ /* 0x000fe20008000000 */
[----:B------:R-:W-:-:S09]  /*6b80*/  UMOV UR7, UR15 ;  /* 0x0000000f00077c82 */ /* 0x000fd20008000000 */
[----:B------:R-:W-:Y:S01]  /*6b90*/  HGMMA.64x128x8.F32.TF32 R24, gdesc[UR4], R24 ;  /* 0x05e00000041879f0 */ /* 0x000fe20008702818 */
[----:B------:R-:W-:Y:S01]  /*6ba0*/  UIADD3.64 UR4, UR12, 0x204, URZ ;  /* 0x000002040c047897 */ /* 0x000fe2000fffe03f */
[----:B------:R-:W-:Y:S01]  /*6bb0*/  UMOV UR6, UR26 ;  /* 0x0000001a00067c82 */ /* 0x000fe20008000000 */
[----:B------:R-:W-:-:S09]  /*6bc0*/  UMOV UR7, UR27 ;  /* 0x0000001b00077c82 */ /* 0x000fd20008000000 */
[----:B------:R-:W-:-:S12]  /*6bd0*/  HGMMA.64x128x8.F32.TF32 R24, gdesc[UR20], R24 ;  /* 0x05e00000141879f0 */ /* 0x000fd80008702818 */
[----:B------:R-:W-:Y:S01]  /*6be0*/  HGMMA.64x128x8.F32.TF32 R24, gdesc[UR4], R24, gsb0 ;  /* 0x05e00000041879f0 */ /* 0x000fe20008002818 */
[----:B------:R-:W-:-:S06]  /*6bf0*/  ULEA UR4, UR9, UR8, 0xe ;  /* 0x0000000809047291 */ /* 0x000fcc000f8e703f */
[----:B------:R-:W-:Y:S01]  /*6c00*/  VIADD R222, R2, UR4 ;  /* 0x0000000402de7c36 */ /* 0x000fe20008000000 */
[----:B------:R-:W-:Y:S02]  /*6c10*/  WARPGROUP.DEPBAR.LE gsb0, 0x1 ;  /* 0x00008000000079c5 */ /* 0x000fe40000010100 */
[----:B------:R-:W-:Y:S06]  /*6c20*/  BAR.SYNC.DEFER_BLOCKING 0x0 ;  /* 0x0000000000007b1d */ /* 0x000fec0000010000 */
[----:B------:R-:W-:Y:S01]  /*6c30*/  @!PT LDS RZ, [RZ] ;  /* 0x00000000fffff984 */ /* 0x000fe20000000800 */
[----:B------:R-:W-:Y:S01]  /*6c40*/  @!PT LDS RZ, [RZ] ;  /* 0x00000000fffff984 */ /* 0x000fe20000000800 */
[----:B------:R-:W-:Y:S01]  /*6c50*/  @!PT LDS RZ, [RZ] ;  /* 0x00000000fffff984 */ /* 0x000fe20000000800 */
[----:B------:R1:W-:Y:S01]  /*6c60*/  LDGSTS.E [R222], desc[UR16][R190.64], P1 ;  /* 0x00000000bede7fae */ /* 0x0003e20008921850 */
[----:B------:R-:W-:-:S03]  /*6c70*/  ISETP.GT.AND P1, PT, R187, 0x1, PT ;  /* 0x00000001bb00780c */ /* 0x000fc60003f24270 */
[----:B------:R-:W2:Y:S01]  /*6c80*/  LDL R191, [R1] ;  /* 0x0000000001bf7983 */ /* 0x000ea20000100800 */
[----:B-1----:R-:W-:-:S04]  /*6c90*/  SEL R190, RZ, 0x4, !P1 ;  /* 0x00000004ffbe7807 */ /* 0x002fc80004800000 */
[----:B------:R-:W-:-:S04]  /*6ca0*/  SEL R190, R190, RZ, !P0 ;  /* 0x000000ffbebe7207 */ /* 0x000fc80004000000 */
[----:B------:R-:W-:Y:S02]  /*6cb0*/  ISETP.NE.U32.AND P1, PT, R190, RZ, PT ;  /* 0x000000ffbe00720c */ /* 0x000fe40003f25070 */
[----:B------:R-:W-:-:S05]  /*6cc0*/  IADD3 R190, P2, R206, R181, RZ ;  /* 0x000000b5cebe7210 */ /* 0x000fca0007f5e0ff */
[----:B--2---:R-:W-:-:S06]  /*6cd0*/  IMAD.X R191, R183, 0x1, R191, P2 ;  /* 0x00000001b7bf7824 */ /* 0x004fcc00010e06bf */
[----:B------:R1:W-:Y:S01]  /*6ce0*/  LDGSTS.E [R222+0x4], desc[UR16][R190.64], P1 ;  /* 0x00004000bede7fae */ /* 0x0003e20008921850 */
[----:B------:R-:W-:-:S04]  /*6cf0*/  ISETP.GT.AND P1, PT, R187, 0x2, PT ;  /* 0x00000002bb00780c */ /* 0x000fc80003f24270 */
[----:B-1----:R-:W-:-:S04]  /*6d00*/  SEL R190, RZ, 0x4, !P1 ;  /* 0x00000004ffbe7807 */ /* 0x002fc80004800000 */
[----:B------:R-:W-:Y:S02]  /*6d10*/  SEL R190, R190, RZ, !P0 ;  /* 0x000000ffbebe7207 */ /* 0x000fe40004000000 */
[----:B------:R-:W-:Y:S02]  /*6d20*/  SHF.R.S32.HI R191, RZ, 0x1f, R238 ;  /* 0x0000001fffbf7819 */ /* 0x000fe400000114ee */
[----:B------:R-:W-:Y:S02]  /*6d30*/  ISETP.NE.U32.AND P1, PT, R190, RZ, PT ;  /* 0x000000ffbe00720c */ /* 0x000fe40003f25070 */
[C---:B------:R-:W-:Y:S02]  /*6d40*/  LEA R190, P2, R238.reuse, R181, 0x2 ;  /* 0x000000b5eebe7211 */ /* 0x040fe400078410ff */
[----:B------:R-:W-:-:S05]  /*6d50*/  SHF.L.U64.HI R191, R238, 0x2, R191 ;  /* 0x00000002eebf7819 */ /* 0x000fca00000102bf */
[----:B------:R-:W-:-:S05]  /*6d60*/  IMAD.X R191, R183, 0x1, R191, P2 ;  /* 0x00000001b7bf7824 */ /* 0x000fca00010e06bf */
        /* <DEDUP_REMOVED lines=15> */
[----:B------:R-:W-:Y:S02]  /*6e60*/  LOP3.LUT R222, R2, 0x10, RZ, 0x3c, !PT ;  /* 0x0000001002de7812 */ /* 0x000fe400078e3cff */
[C---:B------:R-:W-:Y:S02]  /*6e70*/  LEA R190, P2, R206.reuse, R181, 0x2 ;  /* 0x000000b5cebe7211 */ /* 0x040fe400078410ff */
[----:B------:R-:W-:Y:S01]  /*6e80*/  SHF.L.U64.HI R191, R206, 0x2, R191 ;  /* 0x00000002cebf7819 */ /* 0x000fe200000102bf */
[----:B------:R-:W-:-:S04]  /*6e90*/  VIADD R222, R222, UR4 ;  /* 0x00000004dede7c36 */ /* 0x000fc80008000000 */
[----:B------:R-:W-:-:S05]  /*6ea0*/  IMAD.X R191, R183, 0x1, R191, P2 ;  /* 0x00000001b7bf7824 */ /* 0x000fca00010e06bf */
[----:B------:R1:W-:Y:S01]  /*6eb0*/  LDGSTS.E [R222], desc[UR16][R190.64], P1 ;  /* 0x00000000bede7fae */ /* 0x0003e20008921850 */
        /* <DEDUP_REMOVED lines=134> */
[----:B------:R-:W-:-:S04]  /*7720*/  SEL R190, R190, RZ, !P0 ;  /* 0x000000ffbebe7207 */ /* 0x000fc80004000000 */
[----:B------:R-:W-:Y:S02]  /*7730*/  ISETP.NE.U32.AND P1, PT, R190, RZ, PT ;  /* 0x000000ffbe00720c */ /* 0x000fe40003f25070 */
[----:B------:R-:W-:-:S05]  /*7740*/  LEA R190, P2, R223, R181, 0x2 ;  /* 0x000000b5dfbe7211 */ /* 0x000fca00078410ff */
[----:B------:R-:W-:-:S06]  /*7750*/  IMAD.X R191, R183, 0x1, R252, P2 ;  /* 0x00000001b7bf7824 */ /* 0x000fcc00010e06fc */
[----:B------:R1:W-:Y:S01]  /*7760*/  LDGSTS.E [R222+0xc], desc[UR16][R190.64], P1 ;  /* 0x0000c000bede7fae */ /* 0x0003e20008921850 */
[----:B------:R-:W-:-:S04]  /*7770*/  ISETP.GT.AND P1, PT, R187, 0x14, PT ;  /* 0x00000014bb00780c */ /* 0x000fc80003f24270 */
[----:B-1----:R-:W-:-:S04]  /*7780*/  SEL R190, RZ, 0x4, !P1 ;  /* 0x00000004ffbe7807 */ /* 0x002fc80004800000 */
[----:B------:R-:W-:-:S04]  /*7790*/  SEL R190, R190, RZ, !P0 ;  /* 0x000000ffbebe7207 */ /* 0x000fc80004000000 */
[----:B------:R-:W-:Y:S02]  /*77a0*/  ISETP.NE.U32.AND P1, PT, R190, RZ, PT ;  /* 0x000000ffbe00720c */ /* 0x000fe40003f25070 */
[----:B------:R-:W-:Y:S02]  /*77b0*/  LOP3.LUT R222, R2, 0x50, RZ, 0x3c, !PT ;  /* 0x0000005002de7812 */ /* 0x000fe400078e3cff */
[----:B------:R-:W-:-:S03]  /*77c0*/  LEA R190, P2, R211, R181, 0x2 ;  /* 0x000000b5d3be7211 */ /* 0x000fc600078410ff */
[----:B------:R-:W-:Y:S02]  /*77d0*/  VIADD R222, R222, UR4 ;  /* 0x00000004dede7c36 */ /* 0x000fe40008000000 */
[----:B------:R-:W-:-:S05]  /*77e0*/  IMAD.X R191, R183, 0x1, R251, P2 ;  /* 0x00000001b7bf7824 */ /* 0x000fca00010e06fb */
[----:B------:R1:W-:Y:S01]  /*77f0*/  LDGSTS.E [R222], desc[UR16][R190.64], P1 ;  /* 0x00000000bede7fae */ /* 0x0003e20008921850 */
        /* <DEDUP_REMOVED lines=80> */
[----:B------:R1:W-:Y:S04]  /*7d00*/  LDGSTS.E [R222+0xc], desc[UR16][R190.64], P1 ;  /* 0x0000c000bede7fae */ /* 0x0003e80008921850 */
[----:B------:R-:W0:Y:S01]  /*7d10*/  LDGDEPBAR ;  /* 0x00000000000079af */ /* 0x000e220000000000 */
[----:B-1----:R-:W1:Y:S01]  /*7d20*/  S2R R191, SR_TID.X ;  /* 0x0000000000bf7919 */ /* 0x002e620000002100 */
[----:B------:R-:W-:Y:S01]  /*7d30*/  VIADD R222, R207, UR4 ;  /* 0x00000004cfde7c36 */ /* 0x000fe20008000000 */
[----:B-1----:R-:W-:-:S04]  /*7d40*/  LOP3.LUT R191, R191, 0x1f, RZ, 0xc0, !PT ;  /* 0x0000001fbfbf7812 */ /* 0x002fc800078ec0ff */
[----:B------:R-:W-:-:S04]  /*7d50*/  ISETP.GE.AND P1, PT, R191, R187, PT ;  /* 0x000000bbbf00720c */ /* 0x000fc80003f26270 */
[----:B------:R-:W-:-:S04]  /*7d60*/  SEL R190, RZ, 0x4, P1 ;  /* 0x00000004ffbe7807 */ /* 0x000fc80000800000 */
[----:B------:R-:W-:-:S04]  /*7d70*/  SEL R190, R190, RZ, !P0 ;  /* 0x000000ffbebe7207 */ /* 0x000fc80004000000 */
[----:B------:R-:W-:Y:S02]  /*7d80*/  ISETP.NE.U32.AND P0, PT, R190, RZ, PT ;  /* 0x000000ffbe00720c */ /* 0x000fe40003f05070 */
[----:B------:R-:W-:-:S05]  /*7d90*/  IADD3 R190, P1, R3, R205, RZ ;  /* 0x000000cd03be7210 */ /* 0x000fca0007f3e0ff */
[----:B------:R-:W-:-:S06]  /*7da0*/  IMAD.X R191, R204, 0x1, R5, P1 ;  /* 0x00000001ccbf7824 */ /* 0x000fcc00008e0605 */
[----:B------:R1:W-:Y:S02]  /*7db0*/  LDGSTS.E [R222+0xc000], desc[UR16][R190.64], P0 ;  /* 0x0c000000bede7fae */ /* 0x0003e40008121850 */
[----:B-1----:R-:W-:-:S05]  /*7dc0*/  IADD3 R190, P1, R3, R201, RZ ;  /* 0x000000c903be7210 */ /* 0x002fca0007f3e0ff */
[----:B------:R-:W-:-:S05]  /*7dd0*/  IMAD.X R191, R200, 0x1, R5, P1 ;  /* 0x00000001c8bf7824 */ /* 0x000fca00008e0605 */
        /* <DEDUP_REMOVED lines=43> */
[----:B-1----:R-:W-:Y:S02]  /*8090*/  LOP3.LUT R222, R207, 0x40, RZ, 0x3c, !PT ;  /* 0x00000040cfde7812 */ /* 0x002fe400078e3cff */
[----:B------:R-:W-:-:S03]  /*80a0*/  IADD3 R190, P1, R3, R203, RZ ;  /* 0x000000cb03be7210 */ /* 0x000fc60007f3e0ff */
[----:B------:R-:W-:Y:S02]  /*80b0*/  VIADD R222, R222, UR4 ;  /* 0x00000004dede7c36 */ /* 0x000fe40008000000 */
        /* <DEDUP_REMOVED lines=42> */
[----:B------:R-:W-:Y:S01]  /*8360*/  IMAD.X R191, R18, 0x1, R5, P1 ;  /* 0x0000000112bf7824 */ /* 0x000fe200008e0605 */
[----:B------:R-:W-:-:S04]  /*8370*/  IADD3 R10, P5, R10, R186, RZ ;  /* 0x000000ba0a0a7210 */ /* 0x000fc80007fbe0ff */
[----:B------:R1:W-:Y:S01]  /*8380*/  LDGSTS.E [R222+0xfa00], desc[UR16][R190.64], P0 ;  /* 0x0fa00000bede7fae */ /* 0x0003e20008121850 */
[----:B------:R-:W-:Y:S01]  /*8390*/  IMAD.X R152, R152, 0x1, R185, P5 ;  /* 0x0000000198987824 */ /* 0x000fe200028e06b9 */
[----:B------:R-:W-:Y:S02]  /*83a0*/  IADD3 R21, P5, R21, R186, RZ ;  /* 0x000000ba15157210 */ /* 0x000fe40007fbe0ff */
[----:B-1----:R-:W-:-:S05]  /*83b0*/  IADD3 R190, P1, R3, R184, RZ ;  /* 0x000000b803be7210 */ /* 0x002fca0007f3e0ff */
[----:B------:R-:W-:Y:S01]  /*83c0*/  IMAD.X R191, R14, 0x1, R5, P1 ;  /* 0x000000010ebf7824 */ /* 0x000fe200008e0605 */
[-C--:B------:R-:W-:Y:S01]  /*83d0*/  IADD3 R6, P1, R6, R186.reuse, RZ ;  /* 0x000000ba06067210 */ /* 0x080fe20007f3e0ff */
[----:B------:R-:W-:Y:S01]  /*83e0*/  IMAD.X R166, R166, 0x1, R185, P5 ;  /* 0x00000001a6a67824 */ /* 0x000fe200028e06b9 */
[-C--:B------:R-:W-:Y:S02]  /*83f0*/  IADD3 R7, P2, R7, R186.reuse, RZ ;  /* 0x000000ba07077210 */ /* 0x080fe40007f5e0ff */
[----:B------:R1:W-:Y:S01]  /*8400*/  LDGSTS.E [R222+0xfe00], desc[UR16][R190.64], P0 ;  /* 0x0fe00000bede7fae */ /* 0x0003e20008121850 */
[-C--:B------:R-:W-:Y:S02]  /*8410*/  IADD3 R184, P0, R184, R186.reuse, RZ ;  /* 0x000000bab8b87210 */ /* 0x080fe40007f1e0ff */
[-C--:B------:R-:W-:Y:S02]  /*8420*/  IADD3 R8, P3, R8, R186.reuse, RZ ;  /* 0x000000ba08087210 */ /* 0x080fe40007f7e0ff */
[----:B------:R-:W-:-:S02]  /*8430*/  IADD3 R9, P4, R9, R186, RZ ;  /* 0x000000ba09097210 */ /* 0x000fc40007f9e0ff */
[-C--:B------:R-:W-:Y:S01]  /*8440*/  IADD3 R163, P5, R163, R186.reuse, RZ ;  /* 0x000000baa3a37210 */ /* 0x080fe20007fbe0ff */
[--C-:B------:R-:W-:Y:S01]  /*8450*/  IMAD.X R14, R14, 0x1, R185.reuse, P0 ;  /* 0x000000010e0e7824 */ /* 0x100fe200000e06b9 */
        /* <DEDUP_REMOVED lines=11> */
[----:B------:R-:W-:Y:S01]  /*8510*/  VIADD R188, R188, 0x1 ;  /* 0x00000001bcbc7836 */ /* 0x000fe20000000000 */
        /* <DEDUP_REMOVED lines=12> */
[----:B------:R-:W-:Y:S01]  /*85e0*/  IADD3 R161, P4, R161, R186, RZ ;  /* 0x000000baa1a17210 */ /* 0x000fe20007f9e0ff */
[--C-:B------:R-:W-:Y:S01]  /*85f0*/  IMAD.X R194, R194, 0x1, R185.reuse, P5 ;  /* 0x00000001c2c27824 */ /* 0x100fe200028e06b9 */
[----:B------:R-:W-:Y:S01]  /*8600*/  ISETP.NE.U32.AND P5, PT, R208, R188, PT ;  /* 0x000000bcd000720c */ /* 0x000fe20003fa5070 */
        /* <DEDUP_REMOVED lines=22> */
[----:B------:R-:W-:Y:S01]  /*8770*/  IMAD.X R192, R192, 0x1, R185, P4 ;  /* 0x00000001c0c07824 */ /* 0x000fe200020e06b9 */
[----:B------:R-:W-:Y:S01]  /*8780*/  LEA R181, P4, R4, R181, 0x2 ;  /* 0x000000b504b57211 */ /* 0x000fe200078810ff */
[----:B------:R-:W0:Y:S01]  /*8790*/  LDGDEPBAR ;  /* 0x00000000000079af */ /* 0x000e220000000000 */
[----:B------:R-:W-:-:S02]  /*87a0*/  VIADD R187, R187, 0xffffffe0 ;  /* 0xffffffe0bbbb7836 */ /* 0x000fc40000000000 */
[--C-:B------:R-:W-:Y:S02]  /*87b0*/  IMAD.X R196, R196, 0x1, R185.reuse, P6 ;  /* 0x00000001c4c47824 */ /* 0x100fe400030e06b9 */
[--C-:B------:R-:W-:Y:S02]  /*87c0*/  IMAD.X R198, R198, 0x1, R185.reuse, P0 ;  /* 0x00000001c6c67824 */ /* 0x100fe400000e06b9 */
[--C-:B------:R-:W-:Y:S02]  /*87d0*/  IMAD.X R200, R200, 0x1, R185.reuse, P1 ;  /* 0x00000001c8c87824 */ /* 0x100fe400008e06b9 */
[--C-:B------:R-:W-:Y:S02]  /*87e0*/  IMAD.X R202, R202, 0x1, R185.reuse, P2 ;  /* 0x00000001caca7824 */ /* 0x100fe400010e06b9 */
[----:B------:R-:W-:Y:S02]  /*87f0*/  IMAD.X R204, R204, 0x1, R185, P3 ;  /* 0x00000001cccc7824 */ /* 0x000fe400018e06b9 */
[----:B------:R-:W-:Y:S01]  /*8800*/  IMAD.X R183, R183, 0x1, R240, P4 ;  /* 0x00000001b7b77824 */ /* 0x000fe200020e06f0 */
[----:B-1----:R-:W-:Y:S06]  /*8810*/  @P5 BRA `(.L_x_1) ;  /* 0xffffffe000285947 */ /* 0x002fec000383ffff */
.L_x_0:
[----:B------:R-:W2:Y:S01]  /*8820*/  LDL.LU R222, [R1+0x8] ;  /* 0x0000080001de7983 */ /* 0x000ea20000300800 */
[----:B------:R-:W1:Y:S01]  /*8830*/  S2R R208, SR_TID.X ;  /* 0x0000000000d07919 */ /* 0x000e620000002100 */
[----:B------:R-:W3:Y:S01]  /*8840*/  S2R R4, SR_TID.X ;  /* 0x0000000000047919 */ /* 0x000ee20000002100 */
[----:B------:R-:W-:Y:S02]  /*8850*/  WARPGROUP.DEPBAR.LE gsb0, 0x0 ;  /* 0x00008000000079c5 */ /* 0x000fe40000010000 */
[----:B------:R-:W-:-:S04]  /*8860*/  DEPBAR.LE SB0, 0x0 ;  /* 0x000080000000791a */ /* 0x000fc80000000000 */
[----:B------:R-:W4:Y:S01]  /*8870*/  LDL.LU R191, [R1+0xc] ;  /* 0x00000c0001bf7983 */ /* 0x000f220000300800 */
[----:B------:R-:W-:Y:S01]  /*8880*/  ULDC UR5, c[0x0][0x22c] ;  /* 0x00008b0000057ab9 */ /* 0x000fe20000000800 */
[----:B------:R-:W-:Y:S01]  /*8890*/  VIADD R6, R0, 0x1 ;  /* 0x0000000100067836 */ /* 0x000fe20000000000 */
[----:B------:R-:W-:Y:S01]  /*88a0*/  ULDC UR4, c[0x0][0x22c] ;  /* 0x00008b0000047ab9 */ /* 0x000fe20000000800 */
[----:B------:R-:W2:Y:S01]  /*88b0*/  LDL.LU R190, [R1+0x10] ;  /* 0x0000100001be7983 */ /* 0x000ea20000300800 */
[----:B------:R-:W-:Y:S01]  /*88c0*/  IMAD.MOV.U32 R8, RZ, RZ, R88 ;  /* 0x000000ffff087224 */ /* 0x000fe200078e0058 */
[----:B------:R-:W-:Y:S01]  /*88d0*/  ULDC.64 UR6, c[0x0][0x220] ;  /* 0x0000880000067ab9 */ /* 0x000fe20000000a00 */
[----:B------:R-:W-:Y:S02]  /*88e0*/  IMAD.MOV.U32 R9, RZ, RZ, R90 ;  /* 0x000000ffff097224 */ /* 0x000fe400078e005a */
[----:B------:R-:W-:Y:S02]  /*88f0*/  IMAD.MOV.U32 R10, RZ, RZ, R24 ;  /* 0x000000ffff0a7224 */ /* 0x000fe400078e0018 */
[----:B------:R-:W-:-:S02]  /*8900*/  IMAD.MOV.U32 R11, RZ, RZ, R26 ;  /* 0x000000ffff0b7224 */ /* 0x000fc400078e001a */
[----:B------:R-:W-:Y:S02]  /*8910*/  IMAD.MOV.U32 R16, RZ, RZ, R89 ;  /* 0x000000ffff107224 */ /* 0x000fe400078e0059 */
[----:B------:R-:W-:Y:S02]  /*8920*/  IMAD.MOV.U32 R17, RZ, RZ, R91 ;  /* 0x000000ffff117224 */ /* 0x000fe400078e005b */
[----:B------:R-:W-:Y:S02]  /*8930*/  IMAD.MOV.U32 R18, RZ, RZ, R25 ;  /* 0x000000ffff127224 */ /* 0x000fe400078e0019 */
[----:B------:R-:W-:Y:S02]  /*8940*/  IMAD.MOV.U32 R19, RZ, RZ, R27 ;  /* 0x000000ffff137224 */ /* 0x000fe400078e001b */
[C---:B-1----:R-:W-:Y:S02]  /*8950*/  IMAD.SHL.U32 R2, R208.reuse, 0x10, RZ ;  /* 0x00000010d0027824 */ /* 0x042fe400078e00ff */
[----:B------:R-:W-:Y:S01]  /*8960*/  IMAD.SHL.U32 R3, R208, 0x40, RZ ;  /* 0x00000040d0037824 */ /* 0x000fe200078e00ff */
[----:B---3--:R-:W-:Y:S01]  /*8970*/  LOP3.LUT R5, R4, 0x60, RZ, 0xc0, !PT ;  /* 0x0000006004057812 */ /* 0x008fe200078ec0ff */
[----:B------:R-:W-:Y:S01]  /*8980*/  IMAD.MOV.U32 R20, RZ, RZ, R92 ;  /* 0x000000ffff147224 */ /* 0x000fe200078e005c */
[----:B------:R-:W-:Y:S01]  /*8990*/  LOP3.LUT R2, R2, 0xf0, RZ, 0xc0, !PT ;  /* 0x000000f002027812 */ /* 0x000fe200078ec0ff */
[----:B------:R-:W-:Y:S01]  /*89a0*/  IMAD.MOV.U32 R21, RZ, RZ, R94 ;  /* 0x000000ffff157224 */ /* 0x000fe200078e005e */
[----:B------:R-:W-:Y:S01]  /*89b0*/  LOP3.LUT R3, R3, 0x400, RZ, 0xc0, !PT ;  /* 0x0000040003037812 */ /* 0x000fe200078ec0ff */
[----:B------:R-:W-:-:S02]  /*89c0*/  IMAD.MOV.U32 R22, RZ, RZ, R28 ;  /* 0x000000ffff167224 */ /* 0x000fc400078e001c */
[----:B------:R-:W-:Y:S01]  /*89d0*/  IMAD.MOV.U32 R23, RZ, RZ, R30 ;  /* 0x000000ffff177224 */ /* 0x000fe200078e001e */
[----:B------:R-:W-:Y:S01]  /*89e0*/  IADD3 R2, R3, UR8, R2 ;  /* 0x0000000803027c10 */ /* 0x000fe2000fffe002 */
[C---:B------:R-:W-:Y:S02]  /*89f0*/  VIADD R3, R0.reuse, 0x2 ;  /* 0x0000000200037836 */ /* 0x040fe40000000000 */
[----:B------:R-:W-:Y:S02]  /*8a00*/  IMAD.MOV.U32 R24, RZ, RZ, R93 ;  /* 0x000000ffff187224 */ /* 0x000fe400078e005d */
[----:B------:R-:W-:Y:S01]  /*8a10*/  IMAD R2, R5, 0x8, R2 ;  /* 0x0000000805027824 */ /* 0x000fe200078e0202 */
[----:B------:R-:W-:Y:S01]  /*8a20*/  BAR.SYNC.DEFER_BLOCKING 0x0 ;  /* 0x0000000000007b1d */ /* 0x000fe20000010000 */
[----:B------:R-:W-:Y:S02]  /*8a30*/  VIADD R5, R0, 0x3 ;  /* 0x0000000300057836 */ /* 0x000fe40000000000 */
[----:B------:R-:W-:-:S02]  /*8a40*/  IMAD.MOV.U32 R25, RZ, RZ, R95 ;  /* 0x000000ffff197224 */ /* 0x000fc400078e005f */
[----:B------:R-:W-:Y:S02]  /*8a50*/  IMAD.MOV.U32 R26, RZ, RZ, R29 ;  /* 0x000000ffff1a7224 */ /* 0x000fe400078e001d */
[----:B------:R-:W-:Y:S02]  /*8a60*/  IMAD.MOV.U32 R27, RZ, RZ, R31 ;  /* 0x000000ffff1b7224 */ /* 0x000fe400078e001f */
[----:B------:R-:W-:Y:S02]  /*8a70*/  IMAD.MOV.U32 R28, RZ, RZ, R96 ;  /* 0x000000ffff1c7224 */ /* 0x000fe400078e0060 */
[----:B------:R-:W-:Y:S02]  /*8a80*/  IMAD.MOV.U32 R29, RZ, RZ, R98 ;  /* 0x000000ffff1d7224 */ /* 0x000fe400078e0062 */
[----:B------:R-:W-:Y:S02]  /*8a90*/  IMAD.MOV.U32 R30, RZ, RZ, R32 ;  /* 0x000000ffff1e7224 */ /* 0x000fe400078e0020 */
[----:B------:R-:W-:-:S02]  /*8aa0*/  IMAD.MOV.U32 R31, RZ, RZ, R34 ;  /* 0x000000ffff1f7224 */ /* 0x000fc400078e0022 */
[----:B------:R-:W-:Y:S02]  /*8ab0*/  IMAD.MOV.U32 R88, RZ, RZ, R97 ;  /* 0x000000ffff587224 */ /* 0x000fe400078e0061 */
[----:B------:R-:W-:Y:S02]  /*8ac0*/  IMAD.MOV.U32 R89, RZ, RZ, R99 ;  /* 0x000000ffff597224 */ /* 0x000fe400078e0063 */
[----:B------:R-:W-:Y:S02]  /*8ad0*/  IMAD.MOV.U32 R90, RZ, RZ, R33 ;  /* 0x000000ffff5a7224 */ /* 0x000fe400078e0021 */
[----:B------:R-:W-:Y:S01]  /*8ae0*/  IMAD.MOV.U32 R91, RZ, RZ, R35 ;  /* 0x000000ffff5b7224 */ /* 0x000fe200078e0023 */
[----:B------:R-:W-:Y:S01]  /*8af0*/  STSM.16.M88.4 [R2], R8 ;  /* 0x0000000802007844 */ /* 0x000fe20000000200 */
[----:B------:R-:W-:Y:S02]  /*8b00*/  IMAD.MOV.U32 R32, RZ, RZ, R100 ;  /* 0x000000ffff207224 */ /* 0x000fe400078e0064 */
[----:B------:R-:W-:-:S02]  /*8b10*/  IMAD.MOV.U32 R33, RZ, RZ, R102 ;  /* 0x000000ffff217224 */ /* 0x000fc400078e0066 */
[----:B------:R-:W-:Y:S02]  /*8b20*/  IMAD.MOV.U32 R34, RZ, RZ, R36 ;  /* 0x000000ffff227224 */ /* 0x000fe400078e0024 */
[----:B------:R-:W-:Y:S01]  /*8b30*/  IMAD.MOV.U32 R35, RZ, RZ, R38 ;  /* 0x000000ffff237224 */ /* 0x000fe200078e0026 */
[----:B------:R-:W-:Y:S01]  /*8b40*/  BAR.SYNC.DEFER_BLOCKING 0x0 ;  /* 0x0000000000007b1d */ /* 0x000fe20000010000 */
[----:B------:R-:W-:Y:S02]  /*8b50*/  IMAD.MOV.U32 R92, RZ, RZ, R101 ;  /* 0x000000ffff5c7224 */ /* 0x000fe400078e0065 */
[----:B------:R-:W-:Y:S02]  /*8b60*/  IMAD.MOV.U32 R93, RZ, RZ, R103 ;  /* 0x000000ffff5d7224 */ /* 0x000fe400078e0067 */
[----:B------:R-:W-:Y:S02]  /*8b70*/  IMAD.MOV.U32 R94, RZ, RZ, R37 ;  /* 0x000000ffff5e7224 */ /* 0x000fe400078e0025 */
        /* <DEDUP_REMOVED lines=14> */
[----:B------:R-:W-:Y:S01]  /*8c60*/  IMAD.MOV.U32 R119, RZ, RZ, R63 ;  /* 0x000000ffff777224 */ /* 0x000fe200078e003f */
[----:B--2---:R-:W-:-:S04]  /*8c70*/  ISETP.GE.AND P0, PT, R190, R222, PT ;  /* 0x000000debe00720c */ /* 0x004fc80003f06270 */
[----:B------:R-:W-:Y:S01]  /*8c80*/  ISETP.LT.AND P5, PT, R3, UR5, !P0 ;  /* 0x0000000503007c0c */ /* 0x000fe2000c7a1270 */
[----:B------:R-:W-:Y:S01]  /*8c90*/  ULDC UR5, c[0x0][0x22c] ;  /* 0x00008b0000057ab9 */ /* 0x000fe20000000800 */
[----:B------:R-:W-:Y:S01]  /*8ca0*/  LOP3.LUT R3, R4, 0x7f, RZ, 0xc0, !PT ;  /* 0x0000007f04037812 */ /* 0x000fe200078ec0ff */
[----:B------:R-:W-:Y:S01]  /*8cb0*/  VIADD R4, R0, 0x4 ;  /* 0x0000000400047836 */ /* 0x000fe20000000000 */
[----:B------:R-:W-:Y:S01]  /*8cc0*/  ISETP.LT.AND P1, PT, R6, UR4, !P0 ;  /* 0x0000000406007c0c */ /* 0x000fe2000c721270 */
[----:B------:R-:W-:Y:S01]  /*8cd0*/  ULDC UR4, c[0x0][0x22c] ;  /* 0x00008b0000047ab9 */ /* 0x000fe20000000800 */
[----:B------:R-:W-:Y:S02]  /*8ce0*/  LEA R3, R3, UR8, 0x4 ;  /* 0x0000000803037c11 */ /* 0x000fe4000f8e20ff */
[----:B------:R-:W-:Y:S01]  /*8cf0*/  ISETP.LT.AND P4, PT, R5, UR4, !P0 ;  /* 0x0000000405007c0c */ /* 0x000fe2000c781270 */
[----:B------:R-:W-:Y:S01]  /*8d00*/  ULDC UR4, c[0x0][0x248] ;  /* 0x0000920000047ab9 */ /* 0x000fe20000000800 */
[----:B------:R-:W-:Y:S01]  /*8d10*/  ISETP.LT.AND P3, PT, R4, UR5, !P0 ;  /* 0x0000000504007c0c */ /* 0x000fe2000c761270 */
[----:B------:R-:W-:Y:S01]  /*8d20*/  ULDC UR5, c[0x0][0x244] ;  /* 0x0000910000057ab9 */ /* 0x000fe20000000800 */
[----:B------:R-:W1:Y:S01]  /*8d30*/  LDS.128 R4, [R3] ;  /* 0x0000000003047984 */ /* 0x000e620000000c00 */
[----:B------:R-:W-:Y:S01]  /*8d40*/  BAR.SYNC.DEFER_BLOCKING 0x0 ;  /* 0x0000000000007b1d */ /* 0x000fe20000010000 */
[----:B----4-:R-:W-:-:S05]  /*8d50*/  ISETP.LT.AND P2, PT, R0, R191, !P0 ;  /* 0x000000bf0000720c */ /* 0x010fca0004741270 */
[----:B------:R-:W-:Y:S02]  /*8d60*/  STSM.16.M88.4 [R2], R16 ;  /* 0x0000001002007844 */ /* 0x000fe40000000200 */
[----:B------:R-:W-:Y:S06]  /*8d70*/  BAR.SYNC.DEFER_BLOCKING 0x0 ;  /* 0x0000000000007b1d */ /* 0x000fec0000010000 */
[----:B------:R-:W2:Y:S02]  /*8d80*/  LDS.128 R12, [R3] ;  /* 0x00000000030c7984 */ /* 0x000ea40000000c00 */
[----:B------:R-:W-:Y:S06]  /*8d90*/  BAR.SYNC.DEFER_BLOCKING 0x0 ;  /* 0x0000000000007b1d */ /* 0x000fec0000010000 */
[----:B------:R-:W-:Y:S02]  /*8da0*/  STSM.16.M88.4 [R2], R20 ;  /* 0x0000001402007844 */ /* 0x000fe40000000200 */
[----:B------:R-:W-:Y:S06]  /*8db0*/  BAR.SYNC.DEFER_BLOCKING 0x0 ;  /* 0x0000000000007b1d */ /* 0x000fec0000010000 */
[----:B------:R-:W3:Y:S02]  /*8dc0*/  LDS.128 R8, [R3] ;  /* 0x0000000003087984 */ /* 0x000ee40000000c00 */
[----:B------:R-:W-:Y:S06]  /*8dd0*/  BAR.SYNC.DEFER_BLOCKING 0x0 ;  /* 0x0000000000007b1d */ /* 0x000fec0000010000 */
[----:B------:R-:W-:Y:S02]  /*8de0*/  STSM.16.M88.4 [R2], R24 ;  /* 0x0000001802007844 */ /* 0x000fe40000000200 */
[----:B------:R-:W-:Y:S06]  /*8df0*/  BAR.SYNC.DEFER_BLOCKING 0x0 ;  /* 0x0000000000007b1d */ /* 0x000fec0000010000 */
[----:B------:R-:W4:Y:S02]  /*8e00*/  LDS.128 R20, [R3] ;  /* 0x0000000003147984 */ /* 0x000f240000000c00 */
[----:B------:R-:W-:Y:S06]  /*8e10*/  BAR.SYNC.DEFER_BLOCKING 0x0 ;  /* 0x0000000000007b1d */ /* 0x000fec0000010000 */
[----:B------:R-:W-:Y:S02]  /*8e20*/  STSM.16.M88.4 [R2], R28 ;  /* 0x0000001c02007844 */ /* 0x000fe40000000200 */
[----:B------:R-:W-:Y:S06]  /*8e30*/  BAR.SYNC.DEFER_BLOCKING 0x0 ;  /* 0x0000000000007b1d */ /* 0x000fec0000010000 */
[----:B------:R-:W5:Y:S02]  /*8e40*/  LDS.128 R16, [R3] ;  /* 0x0000000003107984 */ /* 0x000f640000000c00 */
[----:B------:R-:W-:Y:S06]  /*8e50*/  BAR.SYNC.DEFER_BLOCKING 0x0 ;  /* 0x0000000000007b1d */ /* 0x000fec0000010000 */
[----:B------:R1:W-:Y:S02]  /*8e60*/  STSM.16.M88.4 [R2], R88 ;  /* 0x0000005802007844 */ /* 0x0003e40000000200 */
[----:B------:R-:W-:Y:S01]  /*8e70*/  BAR.SYNC.DEFER_BLOCKING 0x0 ;  /* 0x0000000000007b1d */ /* 0x000fe20000010000 */
[----:B-1----:R-:W-:-:S02]  /*8e80*/  IMAD.MOV.U32 R88, RZ, RZ, R104 ;  /* 0x000000ffff587224 */ /* 0x002fc400078e0068 */
[----:B------:R-:W-:Y:S02]  /*8e90*/  IMAD.MOV.U32 R89, RZ, RZ, R106 ;  /* 0x000000ffff597224 */ /* 0x000fe400078e006a */
[----:B------:R-:W-:Y:S02]  /*8ea0*/  IMAD.MOV.U32 R90, RZ, RZ, R40 ;  /* 0x000000ffff5a7224 */ /* 0x000fe400078e0028 */
[----:B------:R-:W-:Y:S02]  /*8eb0*/  IMAD.MOV.U32 R91, RZ, RZ, R42 ;  /* 0x000000ffff5b7224 */ /* 0x000fe400078e002a */
[----:B------:R-:W-:Y:S02]  /*8ec0*/  IMAD.MOV.U32 R106, RZ, RZ, R49 ;  /* 0x000000ffff6a7224 */ /* 0x000fe400078e0031 */
[----:B------:R-:W-:Y:S01]  /*8ed0*/  IMAD.MOV.U32 R104, RZ, RZ, R113 ;  /* 0x000000ffff687224 */ /* 0x000fe200078e0071 */
[----:B------:R-:W1:Y:S01]  /*8ee0*/  LDS.128 R28, [R3] ;  /* 0x00000000031c7984 */ /* 0x000e620000000c00 */
[----:B------:R-:W-:-:S02]  /*8ef0*/  IMAD.MOV.U32 R113, RZ, RZ, R123 ;  /* 0x000000ffff717224 */ /* 0x000fc400078e007b */
[----:B------:R-:W-:Y:S01]  /*8f00*/  IMAD.MOV.U32 R123, RZ, RZ, R67 ;  /* 0x000000ffff7b7224 */ /* 0x000fe200078e0043 */
[----:B------:R-:W-:Y:S06]  /*8f10*/  BAR.SYNC.DEFER_BLOCKING 0x0 ;  /* 0x0000000000007b1d */ /* 0x000fec0000010000 */
[----:B------:R-:W-:Y:S02]  /*8f20*/  STSM.16.M88.4 [R2], R32 ;  /* 0x0000002002007844 */ /* 0x000fe40000000200 */
[----:B------:R-:W-:Y:S06]  /*8f30*/  BAR.SYNC.DEFER_BLOCKING 0x0 ;  /* 0x0000000000007b1d */ /* 0x000fec0000010000 */
[----:B------:R-:W1:Y:S02]  /*8f40*/  LDS.128 R24, [R3] ;  /* 0x0000000003187984 */ /* 0x000e640000000c00 */
[----:B------:R-:W-:Y:S06]  /*8f50*/  BAR.SYNC.DEFER_BLOCKING 0x0 ;  /* 0x0000000000007b1d */ /* 0x000fec0000010000 */
[----:B------:R2:W-:Y:S02]  /*8f60*/  STSM.16.M88.4 [R2], R92 ;  /* 0x0000005c02007844 */ /* 0x0005e40000000200 */
[----:B------:R-:W-:Y:S01]  /*8f70*/  BAR.SYNC.DEFER_BLOCKING 0x0 ;  /* 0x0000000000007b1d */ /* 0x000fe20000010000 */
[----:B--2---:R-:W-:-:S02]  /*8f80*/  IMAD.MOV.U32 R94, RZ, RZ, R44 ;  /* 0x000000ffff5e7224 */ /* 0x004fc400078e002c */
[----:B------:R-:W-:Y:S02]  /*8f90*/  IMAD.MOV.U32 R95, RZ, RZ, R46 ;  /* 0x000000ffff5f7224 */ /* 0x000fe400078e002e */
[----:B------:R-:W-:Y:S02]  /*8fa0*/  IMAD.MOV.U32 R92, RZ, RZ, R108 ;  /* 0x000000ffff5c7224 */ /* 0x000fe400078e006c */
[----:B------:R-:W-:Y:S02]  /*8fb0*/  IMAD.MOV.U32 R93, RZ, RZ, R110 ;  /* 0x000000ffff5d7224 */ /* 0x000fe400078e006e */
[----:B------:R-:W-:Y:S02]  /*8fc0*/  IMAD.MOV.U32 R110, RZ, RZ, R53 ;  /* 0x000000ffff6e7224 */ /* 0x000fe400078e0035 */
[----:B------:R-:W-:Y:S01]  /*8fd0*/  IMAD.MOV.U32 R108, RZ, RZ, R117 ;  /* 0x000000ffff6c7224 */ /* 0x000fe200078e0075 */
[----:B------:R-:W2:Y:S01]  /*8fe0*/  LDS.128 R36, [R3] ;  /* 0x0000000003247984 */ /* 0x000ea20000000c00 */
[----:B------:R-:W-:-:S02]  /*8ff0*/  IMAD.MOV.U32 R117, RZ, RZ, R127 ;  /* 0x000000ffff757224 */ /* 0x000fc400078e007f */
[----:B------:R-:W-:Y:S01]  /*9000*/  IMAD.MOV.U32 R127, RZ, RZ, R71 ;  /* 0x000000ffff7f7224 */ /* 0x000fe200078e0047 */
[----:B------:R-:W-:Y:S06]  /*9010*/  BAR.SYNC.DEFER_BLOCKING 0x0 ;  /* 0x0000000000007b1d */ /* 0x000fec0000010000 */
[----:B------:R-:W-:Y:S02]  /*9020*/  STSM.16.M88.4 [R2], R88 ;  /* 0x0000005802007844 */ /* 0x000fe40000000200 */
[----:B------:R-:W-:Y:S06]  /*9030*/  BAR.SYNC.DEFER_BLOCKING 0x0 ;  /* 0x0000000000007b1d */ /* 0x000fec0000010000 */
[----:B------:R-:W2:Y:S02]  /*9040*/  LDS.128 R32, [R3] ;  /* 0x0000000003207984 */ /* 0x000ea40000000c00 */
[----:B------:R-:W-:Y:S06]  /*9050*/  BAR.SYNC.DEFER_BLOCKING 0x0 ;  /* 0x0000000000007b1d */ /* 0x000fec0000010000 */
[----:B------:R3:W-:Y:S02]  /*9060*/  STSM.16.M88.4 [R2], R96 ;  /* 0x0000006002007844 */ /* 0x0007e40000000200 */
[----:B------:R-:W-:Y:S01]  /*9070*/  BAR.SYNC.DEFER_BLOCKING 0x0 ;  /* 0x0000000000007b1d */ /* 0x000fe20000010000 */
[----:B---3--:R-:W-:-:S02]  /*9080*/  IMAD.MOV.U32 R96, RZ, RZ, R112 ;  /* 0x000000ffff607224 */ /* 0x008fc400078e0070 */
[----:B------:R-:W-:Y:S02]  /*9090*/  IMAD.MOV.U32 R97, RZ, RZ, R114 ;  /* 0x000000ffff617224 */ /* 0x000fe400078e0072 */
[----:B------:R-:W-:Y:S02]  /*90a0*/  IMAD.MOV.U32 R98, RZ, RZ, R48 ;  /* 0x000000ffff627224 */ /* 0x000fe400078e0030 */
[----:B------:R-:W-:Y:S02]  /*90b0*/  IMAD.MOV.U32 R99, RZ, RZ, R50 ;  /* 0x000000ffff637224 */ /* 0x000fe400078e0032 */
[----:B------:R-:W-:Y:S02]  /*90c0*/  IMAD.MOV.U32 R114, RZ, RZ, R57 ;  /* 0x000000ffff727224 */ /* 0x000fe400078e0039 */
[----:B------:R-:W-:Y:S01]  /*90d0*/  IMAD.MOV.U32 R112, RZ, RZ, R121 ;  /* 0x000000ffff707224 */ /* 0x000fe200078e0079 */
[----:B------:R-:W3:Y:S01]  /*90e0*/  LDS.128 R44, [R3] ;  /* 0x00000000032c7984 */ /* 0x000ee20000000c00 */
[----:B------:R-:W-:-:S02]  /*90f0*/  IMAD.MOV.U32 R121, RZ, RZ, R131 ;  /* 0x000000ffff797224 */ /* 0x000fc400078e0083 */
[----:B------:R-:W-:Y:S01]  /*9100*/  IMAD.MOV.U32 R131, RZ, RZ, R75 ;  /* 0x000000ffff837224 */ /* 0x000fe200078e004b */
[----:B------:R-:W-:Y:S06]  /*9110*/  BAR.SYNC.DEFER_BLOCKING 0x0 ;  /* 0x0000000000007b1d */ /* 0x000fec0000010000 */
[----:B------:R-:W-:Y:S02]  /*9120*/  STSM.16.M88.4 [R2], R92 ;  /* 0x0000005c02007844 */ /* 0x000fe40000000200 */
[----:B------:R-:W-:Y:S06]  /*9130*/  BAR.SYNC.DEFER_BLOCKING 0x0 ;  /* 0x0000000000007b1d */ /* 0x000fec0000010000 */
[----:B------:R-:W3:Y:S02]  /*9140*/  LDS.128 R40, [R3] ;  /* 0x0000000003287984 */ /* 0x000ee40000000c00 */
[----:B------:R-:W-:Y:S06]  /*9150*/  BAR.SYNC.DEFER_BLOCKING 0x0 ;  /* 0x0000000000007b1d */ /* 0x000fec0000010000 */
[----:B------:R4:W-:Y:S02]  /*9160*/  STSM.16.M88.4 [R2], R100 ;  /* 0x0000006402007844 */ /* 0x0009e40000000200 */
[----:B------:R-:W-:Y:S01]  /*9170*/  BAR.SYNC.DEFER_BLOCKING 0x0 ;  /* 0x0000000000007b1d */ /* 0x000fe20000010000 */
[----:B----4-:R-:W-:-:S02]  /*9180*/  IMAD.MOV.U32 R100, RZ, RZ, R116 ;  /* 0x000000ffff647224 */ /* 0x010fc400078e0074 */
[----:B------:R-:W-:Y:S02]  /*9190*/  IMAD.MOV.U32 R101, RZ, RZ, R118 ;  /* 0x000000ffff657224 */ /* 0x000fe400078e0076 */
[----:B------:R-:W-:Y:S02]  /*91a0*/  IMAD.MOV.U32 R102, RZ, RZ, R52 ;  /* 0x000000ffff667224 */ /* 0x000fe400078e0034 */
[----:B------:R-:W-:Y:S02]  /*91b0*/  IMAD.MOV.U32 R103, RZ, RZ, R54 ;  /* 0x000000ffff677224 */ /* 0x000fe400078e0036 */
[----:B------:R-:W-:Y:S02]  /*91c0*/  IMAD.MOV.U32 R118, RZ, RZ, R61 ;  /* 0x000000ffff767224 */ /* 0x000fe400078e003d */
[----:B------:R-:W-:Y:S01]  /*91d0*/  IMAD.MOV.U32 R116, RZ, RZ, R125 ;  /* 0x000000ffff747224 */ /* 0x000fe200078e007d */
[----:B------:R-:W4:Y:S01]  /*91e0*/  LDS.128 R88, [R3] ;  /* 0x0000000003587984 */ /* 0x000f220000000c00 */
[----:B------:R-:W-:-:S02]  /*91f0*/  IMAD.MOV.U32 R125, RZ, RZ, R135 ;  /* 0x000000ffff7d7224 */ /* 0x000fc400078e0087 */
[----:B------:R-:W-:Y:S01]  /*9200*/  IMAD.MOV.U32 R135, RZ, RZ, R79 ;  /* 0x000000ffff877224 */ /* 0x000fe200078e004f */
[----:B------:R-:W-:Y:S06]  /*9210*/  BAR.SYNC.DEFER_BLOCKING 0x0 ;  /* 0x0000000000007b1d */ /* 0x000fec0000010000 */
[----:B------:R-:W-:Y:S02]  /*9220*/  STSM.16.M88.4 [R2], R96 ;  /* 0x0000006002007844 */ /* 0x000fe40000000200 */
[----:B------:R-:W-:Y:S06]  /*9230*/  BAR.SYNC.DEFER_BLOCKING 0x0 ;  /* 0x0000000000007b1d */ /* 0x000fec0000010000 */
[----:B------:R-:W4:Y:S02]  /*9240*/  LDS.128 R48, [R3] ;  /* 0x0000000003307984 */ /* 0x000f240000000c00 */
[----:B------:R-:W-:Y:S06]  /*9250*/  BAR.SYNC.DEFER_BLOCKING 0x0 ;  /* 0x0000000000007b1d */ /* 0x000fec0000010000 */
[----:B------:R5:W-:Y:S02]  /*9260*/  STSM.16.M88.4 [R2], R104 ;  /* 0x0000006802007844 */ /* 0x000be40000000200 */
[----:B------:R-:W-:Y:S01]  /*9270*/  BAR.SYNC.DEFER_BLOCKING 0x0 ;  /* 0x0000000000007b1d */ /* 0x000fe20000010000 */
[----:B-----5:R-:W-:-:S02]  /*9280*/  IMAD.MOV.U32 R104, RZ, RZ, R120 ;  /* 0x000000ffff687224 */ /* 0x020fc400078e0078 */
[----:B------:R-:W-:Y:S02]  /*9290*/  IMAD.MOV.U32 R105, RZ, RZ, R122 ;  /* 0x000000ffff697224 */ /* 0x000fe400078e007a */
[----:B------:R-:W-:Y:S02]  /*92a0*/  IMAD.MOV.U32 R106, RZ, RZ, R56 ;  /* 0x000000ffff6a7224 */ /* 0x000fe400078e0038 */
[----:B------:R-:W-:Y:S02]  /*92b0*/  IMAD.MOV.U32 R107, RZ, RZ, R58 ;  /* 0x000000ffff6b7224 */ /* 0x000fe400078e003a */
[----:B------:R-:W-:Y:S02]  /*92c0*/  IMAD.MOV.U32 R122, RZ, RZ, R65 ;  /* 0x000000ffff7a7224 */ /* 0x000fe400078e0041 */
[----:B------:R-:W-:Y:S01]  /*92d0*/  IMAD.MOV.U32 R120, RZ, RZ, R129 ;  /* 0x000000ffff787224 */ /* 0x000fe200078e0081 */
[----:B------:R-:W5:Y:S01]  /*92e0*/  LDS.128 R92, [R3] ;  /* 0x00000000035c7984 */ /* 0x000f620000000c00 */
[----:B------:R-:W-:-:S02]  /*92f0*/  IMAD.MOV.U32 R129, RZ, RZ, R139 ;  /* 0x000000ffff817224 */ /* 0x000fc400078e008b */
[----:B------:R-:W-:Y:S01]  /*9300*/  IMAD.MOV.U32 R139, RZ, RZ, R82 ;  /* 0x000000ffff8b7224 */ /* 0x000fe200078e0052 */
        /* <DEDUP_REMOVED lines=85> */
[----:B-1----:R-:W-:-:S05]  /*9860*/  IMAD R129, R190, UR5, RZ ;  /* 0x00000005be817c24 */ /* 0x002fca000f8e02ff */
[----:B------:R-:W-:Y:S01]  /*9870*/  ULDC UR5, c[0x0][0x22c] ;  /* 0x00008b0000057ab9 */ /* 0x000fe20000000800 */
[----:B------:R-:W-:Y:S01]  /*9880*/  IMAD R131, R0, UR4, RZ ;  /* 0x0000000400837c24 */ /* 0x000fe2000f8e02ff */
[----:B------:R-:W-:-:S04]  /*9890*/  LEA R128, P6, R129, UR6, 0x2 ;  /* 0x0000000681807c11 */ /* 0x000fc8000f8c10ff */
[----:B------:R-:W-:Y:S02]  /*98a0*/  LEA.HI.X.SX32 R129, R129, UR7, 0x2, P6 ;  /* 0x0000000781817c11 */ /* 0x000fe4000b0f16ff */
[C---:B------:R-:W-:Y:S01]  /*98b0*/  LEA R130, P6, R131.reuse, R128, 0x2 ;  /* 0x0000008083827211 */ /* 0x040fe200078c10ff */
[----:B------:R-:W1:Y:S01]  /*98c0*/  LDS.128 R116, [R3] ;  /* 0x0000000003747984 */ /* 0x000e620000000c00 */
[----:B------:R-:W-:Y:S06]  /*98d0*/  BAR.SYNC.DEFER_BLOCKING 0x0 ;  /* 0x0000000000007b1d */ /* 0x000fec0000010000 */
[----:B------:R-:W-:Y:S02]  /*98e0*/  STSM.16.M88.4 [R2], R124 ;  /* 0x0000007c02007844 */ /* 0x000fe40000000200 */
[----:B------:R-:W-:Y:S06]  /*98f0*/  BAR.SYNC.DEFER_BLOCKING 0x0 ;  /* 0x0000000000007b1d */ /* 0x000fec0000010000 */
[----:B------:R-:W1:Y:S02]  /*9900*/  LDS.128 R76, [R3] ;  /* 0x00000000034c7984 */ /* 0x000e640000000c00 */
[----:B------:R-:W-:Y:S06]  /*9910*/  BAR.SYNC.DEFER_BLOCKING 0x0 ;  /* 0x0000000000007b1d */ /* 0x000fec0000010000 */
[----:B------:R2:W-:Y:S02]  /*9920*/  STSM.16.M88.4 [R2], R132 ;  /* 0x0000008402007844 */ /* 0x0005e40000000200 */
[----:B------:R-:W-:Y:S01]  /*9930*/  BAR.SYNC.DEFER_BLOCKING 0x0 ;  /* 0x0000000000007b1d */ /* 0x000fe20000010000 */
[C---:B--2---:R-:W-:Y:S01]  /*9940*/  VIADD R134, R131.reuse, UR4 ;  /* 0x0000000483867c36 */ /* 0x044fe20008000000 */
[----:B------:R-:W-:Y:S01]  /*9950*/  LEA.HI.X.SX32 R131, R131, R129, 0x2, P6 ;  /* 0x0000008183837211 */ /* 0x000fe200030f16ff */
[----:B------:R-:W-:-:S02]  /*9960*/  VIADD R133, R0, 0x5 ;  /* 0x0000000500857836 */ /* 0x000fc40000000000 */
[----:B------:R-:W-:Y:S01]  /*9970*/  VIADD R135, R0, 0x6 ;  /* 0x0000000600877836 */ /* 0x000fe20000000000 */
[C---:B------:R-:W-:Y:S01]  /*9980*/  LEA R132, P6, R134.reuse, R128, 0x2 ;  /* 0x0000008086847211 */ /* 0x040fe200078c10ff */
[----:B------:R-:W2:Y:S01]  /*9990*/  LDS.128 R120, [R3] ;  /* 0x0000000003787984 */ /* 0x000ea20000000c00 */
[----:B------:R-:W-:Y:S06]  /*99a0*/  BAR.SYNC.DEFER_BLOCKING 0x0 ;  /* 0x0000000000007b1d */ /* 0x000fec0000010000 */
[----:B------:R3:W-:Y:S02]  /*99b0*/  STSM.16.M88.4 [R2], R136 ;  /* 0x0000008802007844 */ /* 0x0007e40000000200 */
[----:B------:R-:W-:Y:S01]  /*99c0*/  BAR.SYNC.DEFER_BLOCKING 0x0 ;  /* 0x0000000000007b1d */ /* 0x000fe20000010000 */
[----:B---3--:R-:W-:-:S04]  /*99d0*/  VIADD R136, R134, UR4 ;  /* 0x0000000486887c36 */ /* 0x008fc80008000000 */
[----:B------:R-:W-:Y:S01]  /*99e0*/  VIADD R137, R136, UR4 ;  /* 0x0000000488897c36 */ /* 0x000fe20008000000 */
[----:B------:R-:W3:Y:S02]  /*99f0*/  LDS.128 R80, [R3] ;  /* 0x0000000003507984 */ /* 0x000ee40000000c00 */
[----:B------:R-:W-:Y:S06]  /*9a00*/  BAR.SYNC.DEFER_BLOCKING 0x0 ;  /* 0x0000000000007b1d */ /* 0x000fec0000010000 */
[----:B------:R4:W-:Y:S02]  /*9a10*/  STSM.16.M88.4 [R2], R140 ;  /* 0x0000008c02007844 */ /* 0x0009e40000000200 */
[----:B------:R-:W-:Y:S01]  /*9a20*/  BAR.SYNC.DEFER_BLOCKING 0x0 ;  /* 0x0000000000007b1d */ /* 0x000fe20000010000 */
[----:B----4-:R-:W-:-:S02]  /*9a30*/  IMAD.MOV.U32 R142, RZ, RZ, R85 ;  /* 0x000000ffff8e7224 */ /* 0x010fc400078e0055 */
[----:B------:R-:W-:Y:S02]  /*9a40*/  IMAD.MOV.U32 R143, RZ, RZ, R87 ;  /* 0x000000ffff8f7224 */ /* 0x000fe400078e0057 */
[----:B------:R-:W-:Y:S02]  /*9a50*/  IMAD.MOV.U32 R140, RZ, RZ, R149 ;  /* 0x000000ffff8c7224 */ /* 0x000fe400078e0095 */
[----:B------:R-:W-:Y:S01]  /*9a60*/  IMAD.MOV.U32 R141, RZ, RZ, R151 ;  /* 0x000000ffff8d7224 */ /* 0x000fe200078e0097 */
[----:B------:R-:W4:Y:S01]  /*9a70*/  LDS.128 R124, [R3] ;  /* 0x00000000037c7984 */ /* 0x000f220000000c00 */
[----:B------:R-:W-:Y:S06]  /*9a80*/  BAR.SYNC.DEFER_BLOCKING 0x0 ;  /* 0x0000000000007b1d */ /* 0x000fec0000010000 */
[----:B------:R-:W-:Y:S02]  /*9a90*/  STSM.16.M88.4 [R2], R144 ;  /* 0x0000009002007844 */ /* 0x000fe40000000200 */
[----:B------:R-:W-:Y:S06]  /*9aa0*/  BAR.SYNC.DEFER_BLOCKING 0x0 ;  /* 0x0000000000007b1d */ /* 0x000fec0000010000 */
[----:B------:R-:W4:Y:S02]  /*9ab0*/  LDS.128 R84, [R3] ;  /* 0x0000000003547984 */ /* 0x000f240000000c00 */
[----:B------:R-:W-:Y:S06]  /*9ac0*/  BAR.SYNC.DEFER_BLOCKING 0x0 ;  /* 0x0000000000007b1d */ /* 0x000fec0000010000 */
[----:B------:R5:W-:Y:S02]  /*9ad0*/  STSM.16.M88.4 [R2], R140 ;  /* 0x0000008c02007844 */ /* 0x000be40000000200 */
[----:B------:R-:W-:Y:S01]  /*9ae0*/  BAR.SYNC.DEFER_BLOCKING 0x0 ;  /* 0x0000000000007b1d */ /* 0x000fe20000010000 */
[----:B-----5:R-:W-:-:S05]  /*9af0*/  VIADD R2, R0, 0x7 ;  /* 0x0000000700027836 */ /* 0x020fca0000000000 */
[----:B------:R5:W-:Y:S01]  /*9b00*/  @P2 STG.E desc[UR16][R130.64], R4 ;  /* 0x0000000482002986 */ /* 0x000be2000c101910 */
[----:B------:R-:W-:Y:S01]  /*9b10*/  ISETP.LT.AND P2, PT, R133, UR5, !P0 ;  /* 0x0000000585007c0c */ /* 0x000fe2000c741270 */
[----:B------:R-:W-:Y:S01]  /*9b20*/  ULDC UR5, c[0x0][0x22c] ;  /* 0x00008b0000057ab9 */ /* 0x000fe20000000800 */
[----:B------:R-:W-:Y:S02]  /*9b30*/  LEA.HI.X.SX32 R133, R134, R129, 0x2, P6 ;  /* 0x0000008186857211 */ /* 0x000fe400030f16ff */
[----:B------:R-:W-:-:S03]  /*9b40*/  LEA R134, P6, R136, R128, 0x2 ;  /* 0x0000008088867211 */ /* 0x000fc600078c10ff */
[----:B------:R1:W-:Y:S01]  /*9b50*/  @P1 STG.E desc[UR16][R132.64], R12 ;  /* 0x0000000c84001986 */ /* 0x0003e2000c101910 */
[----:B------:R-:W-:Y:S01]  /*9b60*/  ISETP.LT.AND P1, PT, R135, UR5, !P0 ;  /* 0x0000000587007c0c */ /* 0x000fe2000c721270 */
[----:B------:R-:W-:Y:S01]  /*9b70*/  ULDC UR5, c[0x0][0x22c] ;  /* 0x00008b0000057ab9 */ /* 0x000fe20000000800 */
[----:B------:R-:W-:Y:S01]  /*9b80*/  LEA.HI.X.SX32 R135, R136, R129, 0x2, P6 ;  /* 0x0000008188877211 */ /* 0x000fe200030f16ff */
[C---:B-----5:R-:W-:Y:S01]  /*9b90*/  VIADD R4, R137.reuse, UR4 ;  /* 0x0000000489047c36 */ /* 0x060fe20008000000 */
[----:B------:R-:W-:-:S03]  /*9ba0*/  LEA R130, P6, R137, R128, 0x2 ;  /* 0x0000008089827211 */ /* 0x000fc600078c10ff */
[----:B------:R-:W-:Y:S01]  /*9bb0*/  @P5 STG.E desc[UR16][R134.64], R5 ;  /* 0x0000000586005986 */ /* 0x000fe2000c101910 */
[-C--:B------:R-:W-:Y:S02]  /*9bc0*/  LEA.HI.X.SX32 R131, R137, R129.reuse, 0x2, P6 ;  /* 0x0000008189837211 */ /* 0x080fe400030f16ff */
[CC--:B------:R-:W-:Y:S01]  /*9bd0*/  LEA R136, P6, R4.reuse, R128.reuse, 0x2 ;  /* 0x0000008004887211 */ /* 0x0c0fe200078c10ff */
[----:B-1----:R-:W-:Y:S01]  /*9be0*/  VIADD R12, R4, UR4 ;  /* 0x00000004040c7c36 */ /* 0x002fe20008000000 */
[----:B------:R-:W-:Y:S01]  /*9bf0*/  ISETP.LT.AND P5, PT, R2, UR5, !P0 ;  /* 0x0000000502007c0c */ /* 0x000fe2000c7a1270 */
[----:B------:R-:W-:Y:S01]  /*9c00*/  VIADD R2, R0, 0x8 ;  /* 0x0000000800027836 */ /* 0x000fe20000000000 */
[-C--:B------:R-:W-:Y:S01]  /*9c10*/  LEA.HI.X.SX32 R137, R4, R129.reuse, 0x2, P6 ;  /* 0x0000008104897211 */ /* 0x080fe200030f16ff */
[----:B------:R-:W-:Y:S01]  /*9c20*/  ULDC UR5, c[0x0][0x22c] ;  /* 0x00008b0000057ab9 */ /* 0x000fe20000000800 */
[-C--:B------:R-:W-:Y:S01]  /*9c30*/  LEA R132, P6, R12, R128.reuse, 0x2 ;  /* 0x000000800c847211 */ /* 0x080fe200078c10ff */
[----:B------:R1:W-:Y:S01]  /*9c40*/  @P4 STG.E desc[UR16][R130.64], R13 ;  /* 0x0000000d82004986 */ /* 0x0003e2000c101910 */
[----:B------:R-:W-:Y:S01]  /*9c50*/  ISETP.LT.AND P4, PT, R2, UR5, !P0 ;  /* 0x0000000502007c0c */ /* 0x000fe2000c781270 */
[----:B------:R-:W-:Y:S01]  /*9c60*/  VIADD R2, R0, 0x9 ;  /* 0x0000000900027836 */ /* 0x000fe20000000000 */
[C---:B------:R-:W-:Y:S01]  /*9c70*/  LEA.HI.X.SX32 R133, R12.reuse, R129, 0x2, P6 ;  /* 0x000000810c857211 */ /* 0x040fe200030f16ff */
[----:B------:R-:W-:Y:S01]  /*9c80*/  VIADD R12, R12, UR4 ;  /* 0x000000040c0c7c36 */ /* 0x000fe20008000000 */
[----:B------:R-:W-:Y:S01]  /*9c90*/  ULDC UR5, c[0x0][0x22c] ;  /* 0x00008b0000057ab9 */ /* 0x000fe20000000800 */
[----:B------:R5:W-:Y:S01]  /*9ca0*/  @P3 STG.E desc[UR16][R136.64], R6 ;  /* 0x0000000688003986 */ /* 0x000be2000c101910 */
[----:B------:R-:W-:Y:S01]  /*9cb0*/  ISETP.LT.AND P3, PT, R2, UR5, !P0 ;  /* 0x0000000502007c0c */ /* 0x000fe2000c761270 */
[----:B------:R-:W-:Y:S01]  /*9cc0*/  VIADD R2, R0, 0xa ;  /* 0x0000000a00027836 */ /* 0x000fe20000000000 */
[----:B------:R-:W-:Y:S01]  /*9cd0*/  ULDC UR5, c[0x0][0x22c] ;  /* 0x00008b0000057ab9 */ /* 0x000fe20000000800 */
[----:B------:R2:W-:Y:S01]  /*9ce0*/  @P2 STG.E desc[UR16][R132.64], R14 ;  /* 0x0000000e84002986 */ /* 0x0005e2000c101910 */
[C---:B------:R-:W-:Y:S01]  /*9cf0*/  LEA R4, P2, R12.reuse, R128, 0x2 ;  /* 0x000000800c047211 */ /* 0x040fe200078410ff */
[----:B-1----:R-:W-:-:S03]  /*9d00*/  VIADD R13, R12, UR4 ;  /* 0x000000040c0d7c36 */ /* 0x002fc60008000000 */
[-C--:B------:R-:W-:Y:S02]  /*9d10*/  LEA.HI.X.SX32 R5, R12, R129.reuse, 0x2, P2 ;  /* 0x000000810c057211 */ /* 0x080fe400010f16ff */
[----:B------:R-:W-:Y:S01]  /*9d20*/  ISETP.LT.AND P2, PT, R2, UR5, !P0 ;  /* 0x0000000502007c0c */ /* 0x000fe2000c741270 */
[----:B------:R-:W-:Y:S01]  /*9d30*/  VIADD R2, R0, 0xb ;  /* 0x0000000b00027836 */ /* 0x000fe20000000000 */
[CC--:B------:R-:W-:Y:S01]  /*9d40*/  LEA R12, P6, R13.reuse, R128.reuse, 0x2 ;  /* 0x000000800d0c7211 */ /* 0x0c0fe200078c10ff */
[C---:B-----5:R-:W-:Y:S01]  /*9d50*/  VIADD R6, R13.reuse, UR4 ;  /* 0x000000040d067c36 */ /* 0x060fe20008000000 */
[----:B------:R-:W-:Y:S01]  /*9d60*/  ULDC UR5, c[0x0][0x22c] ;  /* 0x00008b0000057ab9 */ /* 0x000fe20000000800 */
[----:B------:R1:W-:Y:S01]  /*9d70*/  @P1 STG.E desc[UR16][R4.64], R7 ;  /* 0x0000000704001986 */ /* 0x0003e2000c101910 */
[-C--:B------:R-:W-:Y:S01]  /*9d80*/  LEA.HI.X.SX32 R13, R13, R129.reuse, 0x2, P6 ;  /* 0x000000810d0d7211 */ /* 0x080fe200030f16ff */
[----:B--2---:R-:W-:Y:S01]  /*9d90*/  VIADD R14, R6, UR4 ;  /* 0x00000004060e7c36 */ /* 0x004fe20008000000 */
[----:B------:R-:W-:Y:S01]  /*9da0*/  ISETP.LT.AND P1, PT, R2, UR5, !P0 ;  /* 0x0000000502007c0c */ /* 0x000fe2000c721270 */
[----:B------:R-:W-:Y:S01]  /*9db0*/  VIADD R2, R0, 0xc ;  /* 0x0000000c00027836 */ /* 0x000fe20000000000 */
[C---:B------:R-:W-:Y:S01]  /*9dc0*/  LEA R130, P6, R6.reuse, R128, 0x2 ;  /* 0x0000008006827211 */ /* 0x040fe200078c10ff */
[----:B------:R-:W-:Y:S01]  /*9dd0*/  ULDC UR5, c[0x0][0x22c] ;  /* 0x00008b0000057ab9 */ /* 0x000fe20000000800 */
[----:B------:R2:W-:Y:S02]  /*9de0*/  @P5 STG.E desc[UR16][R12.64], R15 ;  /* 0x0000000f0c005986 */ /* 0x0005e4000c101910 */
[----:B------:R-:W-:-:S02]  /*9df0*/  LEA.HI.X.SX32 R131, R6, R129, 0x2, P6 ;  /* 0x0000008106837211 */ /* 0x000fc400030f16ff */
[----:B------:R-:W-:Y:S01]  /*9e00*/  ISETP.LT.AND P5, PT, R2, UR5, !P0 ;  /* 0x0000000502007c0c */ /* 0x000fe2000c7a1270 */
[C---:B-1----:R-:W-:Y:S01]  /*9e10*/  VIADD R7, R14.reuse, UR4 ;  /* 0x000000040e077c36 */ /* 0x042fe20008000000 */
[-C--:B------:R-:W-:Y:S01]  /*9e20*/  LEA R4, P6, R14, R128.reuse, 0x2 ;  /* 0x000000800e047211 */ /* 0x080fe200078c10ff */
[----:B------:R-:W-:Y:S01]  /*9e30*/  VIADD R2, R0, 0xd ;  /* 0x0000000d00027836 */ /* 0x000fe20000000000 */
[----:B------:R-:W-:Y:S01]  /*9e40*/  ULDC UR5, c[0x0][0x22c] ;  /* 0x00008b0000057ab9 */ /* 0x000fe20000000800 */
[----:B------:R1:W-:Y:S01]  /*9e50*/  @P4 STG.E desc[UR16][R130.64], R8 ;  /* 0x0000000882004986 */ /* 0x0003e2000c101910 */
[-C--:B------:R-:W-:Y:S01]  /*9e60*/  LEA.HI.X.SX32 R5, R14, R129.reuse, 0x2, P6 ;  /* 0x000000810e057211 */ /* 0x080fe200030f16ff */
[C---:B------:R-:W-:Y:S01]  /*9e70*/  VIADD R14, R7.reuse, UR4 ;  /* 0x00000004070e7c36 */ /* 0x040fe20008000000 */
[CC--:B------:R-:W-:Y:S02]  /*9e80*/  LEA R6, P6, R7.reuse, R128.reuse, 0x2 ;  /* 0x0000008007067211 */ /* 0x0c0fe400078c10ff */
[----:B------:R-:W-:Y:S01]  /*9e90*/  ISETP.LT.AND P4, PT, R2, UR5, !P0 ;  /* 0x0000000502007c0c */ /* 0x000fe2000c781270 */
[----:B------:R-:W-:Y:S01]  /*9ea0*/  VIADD R2, R0, 0xe ;  /* 0x0000000e00027836 */ /* 0x000fe20000000000 */
[-C--:B------:R-:W-:Y:S01]  /*9eb0*/  LEA.HI.X.SX32 R7, R7, R129.reuse, 0x2, P6 ;  /* 0x0000008107077211 */ /* 0x080fe200030f16ff */
[----:B------:R-:W-:Y:S01]  /*9ec0*/  ULDC UR5, c[0x0][0x22c] ;  /* 0x00008b0000057ab9 */ /* 0x000fe20000000800 */
[-C--:B--2---:R-:W-:Y:S01]  /*9ed0*/  LEA R12, P6, R14, R128.reuse, 0x2 ;  /* 0x000000800e0c7211 */ /* 0x084fe200078c10ff */
        /* <DEDUP_REMOVED lines=11> */
[C---:B-1----:R-:W-:Y:S01]  /*9f90*/  VIADD R8, R14.reuse, UR4 ;  /* 0x000000040e087c36 */ /* 0x042fe20008000000 */
[----:B--2---:R-:W-:-:S04]  /*9fa0*/  LEA R4, P1, R14, R128, 0x2 ;  /* 0x000000800e047211 */ /* 0x004fc800078210ff */
[-C--:B------:R-:W-:Y:S02]  /*9fb0*/  LEA.HI.X.SX32 R5, R14, R129.reuse, 0x2, P1 ;  /* 0x000000810e057211 */ /* 0x080fe400008f16ff */
[----:B------:R-:W-:Y:S01]  /*9fc0*/  ISETP.LT.AND P1, PT, R2, UR5, !P0 ;  /* 0x0000000502007c0c */ /* 0x000fe2000c721270 */
[----:B------:R-:W-:Y:S01]  /*9fd0*/  VIADD R2, R0, 0x11 ;  /* 0x0000001100027836 */ /* 0x000fe20000000000 */
[CC--:B-----5:R-:W-:Y:S01]  /*9fe0*/  LEA R6, P6, R8.reuse, R128.reuse, 0x2 ;  /* 0x0000008008067211 */ /* 0x0e0fe200078c10ff */
[C---:B------:R-:W-:Y:S01]  /*9ff0*/  VIADD R9, R8.reuse, UR4 ;  /* 0x0000000408097c36 */ /* 0x040fe20008000000 */
[----:B------:R-:W-:Y:S01]  /*a000*/  ULDC UR5, c[0x0][0x22c] ;  /* 0x00008b0000057ab9 */ /* 0x000fe20000000800 */
[----:B------:R1:W-:Y:S01]  /*a010*/  @P5 STG.E desc[UR16][R4.64], R10 ;  /* 0x0000000a04005986 */ /* 0x0003e2000c101910 */
[-C--:B------:R-:W-:Y:S01]  /*a020*/  LEA.HI.X.SX32 R7, R8, R129.reuse, 0x2, P6 ;  /* 0x0000008108077211 */ /* 0x080fe200030f16ff */
[C---:B---3--:R-:W-:Y:S01]  /*a030*/  VIADD R12, R9.reuse, UR4 ;  /* 0x00000004090c7c36 */ /* 0x048fe20008000000 */
        /* <DEDUP_REMOVED lines=11> */
[----:B------:R-:W-:Y:S01]  /*a0f0*/  VIADD R14, R10, UR4 ;  /* 0x000000040a0e7c36 */ /* 0x000fe20008000000 */
[-C--:B------:R-:W-:Y:S01]  /*a100*/  LEA.HI.X.SX32 R5, R12, R129.reuse, 0x2, P6 ;  /* 0x000000810c057211 */ /* 0x080fe200030f16ff */
[----:B------:R1:W-:Y:S01]  /*a110*/  @P3 STG.E desc[UR16][R8.64], R11 ;  /* 0x0000000b08003986 */ /* 0x0003e2000c101910 */
[-C--:B------:R-:W-:Y:S02]  /*a120*/  LEA R12, P6, R10, R128.reuse, 0x2 ;  /* 0x000000800a0c7211 */ /* 0x080fe400078c10ff */
        /* <DEDUP_REMOVED lines=11> */
[----:B------:R-:W-:Y:S01]  /*a1e0*/  @P1 STG.E desc[UR16][R12.64], R16 ;  /* 0x000000100c001986 */ /* 0x000fe2000c101910 */
        /* <DEDUP_REMOVED lines=9> */
[CC--:B------:R-:W-:Y:S01]  /*a280*/  LEA R8, P6, R9.reuse, R128.reuse, 0x2 ;  /* 0x0000008009087211 */ /* 0x0c0fe200078c10ff */
[----:B------:R-:W-:Y:S01]  /*a290*/  ULDC UR5, c[0x0][0x22c] ;  /* 0x00008b0000057ab9 */ /* 0x000fe20000000800 */
[C---:B---3--:R-:W-:Y:S01]  /*a2a0*/  VIADD R7, R9.reuse, UR4 ;  /* 0x0000000409077c36 */ /* 0x048fe20008000000 */
[----:B------:R1:W-:Y:S01]  /*a2b0*/  @P4 STG.E desc[UR16][R4.64], R17 ;  /* 0x0000001104004986 */ /* 0x0003e2000c101910 */
[-C--:B------:R-:W-:Y:S02]  /*a2c0*/  LEA.HI.X.SX32 R9, R9, R129.reuse, 0x2, P6 ;  /* 0x0000008109097211 */ /* 0x080fe400030f16ff */
[----:B------:R-:W-:Y:S01]  /*a2d0*/  ISETP.LT.AND P4, PT, R2, UR5, !P0 ;  /* 0x0000000502007c0c */ /* 0x000fe2000c781270 */
[C---:B------:R-:W-:Y:S01]  /*a2e0*/  VIADD R10, R7.reuse, UR4 ;  /* 0x00000004070a7c36 */ /* 0x040fe20008000000 */
[CC--:B------:R-:W-:Y:S01]  /*a2f0*/  LEA R6, P6, R7.reuse, R128.reuse, 0x2 ;  /* 0x0000008007067211 */ /* 0x0c0fe200078c10ff */
[----:B------:R-:W-:Y:S01]  /*a300*/  VIADD R2, R0, 0x18 ;  /* 0x0000001800027836 */ /* 0x000fe20000000000 */
[----:B------:R-:W-:Y:S01]  /*a310*/  ULDC UR5, c[0x0][0x22c] ;  /* 0x00008b0000057ab9 */ /* 0x000fe20000000800 */
[----:B------:R2:W-:Y:S01]  /*a320*/  @P3 STG.E desc[UR16][R8.64], R29 ;  /* 0x0000001d08003986 */ /* 0x0005e2000c101910 */
[-C--:B------:R-:W-:Y:S01]  /*a330*/  LEA.HI.X.SX32 R7, R7, R129.reuse, 0x2, P6 ;  /* 0x0000008107077211 */ /* 0x080fe200030f16ff */
[----:B------:R-:W-:Y:S01]  /*a340*/  VIADD R11, R10, UR4 ;  /* 0x000000040a0b7c36 */ /* 0x000fe20008000000 */
[----:B------:R-:W-:Y:S01]  /*a350*/  ISETP.LT.AND P3, PT, R2, UR5, !P0 ;  /* 0x0000000502007c0c */ /* 0x000fe2000c761270 */
[----:B------:R-:W-:Y:S01]  /*a360*/  VIADD R2, R0, 0x19 ;  /* 0x0000001900027836 */ /* 0x000fe20000000000 */
[C---:B-1----:R-:W-:Y:S01]  /*a370*/  LEA R4, P6, R10.reuse, R128, 0x2 ;  /* 0x000000800a047211 */ /* 0x042fe200078c10ff */
[----:B------:R-:W-:Y:S01]  /*a380*/  ULDC UR5, c[0x0][0x22c] ;  /* 0x00008b0000057ab9 */ /* 0x000fe20000000800 */
[----:B------:R-:W-:Y:S01]  /*a390*/  VIADD R12, R11, UR4 ;  /* 0x000000040b0c7c36 */ /* 0x000fe20008000000 */
[----:B------:R1:W-:Y:S01]  /*a3a0*/  @P2 STG.E desc[UR16][R6.64], R18 ;  /* 0x0000001206002986 */ /* 0x0003e2000c101910 */
[----:B------:R-:W-:-:S02]  /*a3b0*/  LEA.HI.X.SX32 R5, R10, R129, 0x2, P6 ;  /* 0x000000810a057211 */ /* 0x000fc400030f16ff */
        /* <DEDUP_REMOVED lines=18> */
[----:B--2---:R-:W-:-:S02]  /*a4e0*/  LEA R4, P4, R12, R128, 0x2 ;  /* 0x000000800c047211 */ /* 0x004fc400078810ff */
[----:B------:R-:W1:Y:S02]  /*a4f0*/  LDS.128 R16, [R3] ;  /* 0x0000000003107984 */ /* 0x000e640000000c00 */
[-C--:B------:R-:W-:Y:S02]  /*a500*/  LEA.HI.X.SX32 R5, R12, R129.reuse, 0x2, P4 ;  /* 0x000000810c057211 */ /* 0x080fe400020f16ff */
[----:B------:R-:W-:Y:S01]  /*a510*/  ISETP.LT.AND P4, PT, R2, UR5, !P0 ;  /* 0x0000000502007c0c */ /* 0x000fe2000c781270 */
[----:B------:R-:W-:Y:S01]  /*a520*/  VIADD R2, R0, 0x1d ;  /* 0x0000001d00027836 */ /* 0x000fe20000000000 */
[C---:B------:R-:W-:Y:S01]  /*a530*/  LEA R6, P6, R7.reuse, R128, 0x2 ;  /* 0x0000008007067211 */ /* 0x040fe200078c10ff */
[----:B------:R-:W-:Y:S01]  /*a540*/  ULDC UR5, c[0x0][0x22c] ;  /* 0x00008b0000057ab9 */ /* 0x000fe20000000800 */
[C---:B---3--:R-:W-:Y:S01]  /*a550*/  VIADD R9, R7.reuse, UR4 ;  /* 0x0000000407097c36 */ /* 0x048fe20008000000 */
[----:B------:R2:W-:Y:S01]  /*a560*/  @P3 STG.E desc[UR16][R4.64], R24 ;  /* 0x0000001804003986 */ /* 0x0005e2000c101910 */
[----:B------:R-:W-:-:S02]  /*a570*/  LEA.HI.X.SX32 R7, R7, R129, 0x2, P6 ;  /* 0x0000008107077211 */ /* 0x000fc400030f16ff */
        /* <DEDUP_REMOVED lines=10> */
[C---:B--2---:R-:W-:Y:S01]  /*a620*/  LEA R4, P6, R10.reuse, R128, 0x2 ;  /* 0x000000800a047211 */ /* 0x044fe200078c10ff */
        /* <DEDUP_REMOVED lines=9> */
[-C--:B---3--:R-:W-:Y:S01]  /*a6c0*/  LEA R6, P6, R12, R128.reuse, 0x2 ;  /* 0x000000800c067211 */ /* 0x088fe200078c10ff */
        /* <DEDUP_REMOVED lines=11> */
[C---:B--2---:R-:W-:Y:S01]  /*a780*/  VIADD R9, R12.reuse, UR4 ;  /* 0x000000040c097c36 */ /* 0x044fe20008000000 */
[----:B---3--:R-:W-:-:S04]  /*a790*/  LEA R4, P3, R12, R128, 0x2 ;  /* 0x000000800c047211 */ /* 0x008fc800078610ff */
[-C--:B------:R-:W-:Y:S02]  /*a7a0*/  LEA.HI.X.SX32 R5, R12, R129.reuse, 0x2, P3 ;  /* 0x000000810c057211 */ /* 0x080fe400018f16ff */
[----:B------:R-:W-:Y:S01]  /*a7b0*/  ISETP.LT.AND P3, PT, R2, UR5, !P0 ;  /* 0x0000000502007c0c */ /* 0x000fe2000c761270 */
[----:B------:R-:W-:Y:S01]  /*a7c0*/  VIADD R2, R0, 0x23 ;  /* 0x0000002300027836 */ /* 0x000fe20000000000 */
[CC--:B------:R-:W-:Y:S01]  /*a7d0*/  LEA R8, P6, R9.reuse, R128.reuse, 0x2 ;  /* 0x0000008009087211 */ /* 0x0c0fe200078c10ff */
[----:B------:R-:W-:Y:S01]  /*a7e0*/  ULDC UR5, c[0x0][0x22c] ;  /* 0x00008b0000057ab9 */ /* 0x000fe20000000800 */
[C---:B-----5:R-:W-:Y:S01]  /*a7f0*/  VIADD R7, R9.reuse, UR4 ;  /* 0x0000000409077c36 */ /* 0x060fe20008000000 */
        /* <DEDUP_REMOVED lines=493> */
[----:B--2---:R-:W-:Y:S01]  /*c6d0*/  VIADD R9, R12, UR4 ;  /* 0x000000040c097c36 */ /* 0x004fe20008000000 */
[----:B------:R-:W-:Y:S01]  /*c6e0*/  ULDC UR5, c[0x0][0x22c] ;  /* 0x00008b0000057ab9 */ /* 0x000fe20000000800 */
[----:B------:R2:W-:Y:S01]  /*c6f0*/  @P1 STG.E desc[UR16][R6.64], R118 ;  /* 0x0000007606001986 */ /* 0x0005e2000c101910 */
[----:B------:R-:W-:Y:S01]  /*c700*/  VIADD R2, R0, 0x6a ;  /* 0x0000006a00027836 */ /* 0x000fe20000000000 */
[----:B---3--:R-:W-:-:S02]  /*c710*/  LEA R4, P1, R12, R128, 0x2 ;  /* 0x000000800c047211 */ /* 0x008fc400078210ff */
[CC--:B------:R-:W-:Y:S02]  /*c720*/  LEA R8, P6, R9.reuse, R128.reuse, 0x2 ;  /* 0x0000008009087211 */ /* 0x0c0fe400078c10ff */
[-C--:B------:R-:W-:Y:S02]  /*c730*/  LEA.HI.X.SX32 R5, R12, R129.reuse, 0x2, P1 ;  /* 0x000000810c057211 */ /* 0x080fe400008f16ff */
[----:B------:R-:W-:Y:S01]  /*c740*/  ISETP.LT.AND P1, PT, R2, UR5, !P0 ;  /* 0x0000000502007c0c */ /* 0x000fe2000c721270 */
[----:B------:R-:W-:Y:S01]  /*c750*/  VIADD R2, R0, 0x6b ;  /* 0x0000006b00027836 */ /* 0x000fe20000000000 */
[----:B------:R-:W-:Y:S01]  /*c760*/  ULDC UR5, c[0x0][0x22c] ;  /* 0x00008b0000057ab9 */ /* 0x000fe20000000800 */
[----:B------:R3:W-:Y:S01]  /*c770*/  @P5 STG.E desc[UR16][R4.64], R75 ;  /* 0x0000004b04005986 */ /* 0x0007e2000c101910 */
[C---:B--2---:R-:W-:Y:S01]  /*c780*/  VIADD R7, R9.reuse, UR4 ;  /* 0x0000000409077c36 */ /* 0x044fe20008000000 */
[-C--:B------:R-:W-:Y:S02]  /*c790*/  LEA.HI.X.SX32 R9, R9, R129.reuse, 0x2, P6 ;  /* 0x0000008109097211 */ /* 0x080fe400030f16ff */
[----:B------:R-:W-:Y:S01]  /*c7a0*/  ISETP.LT.AND P5, PT, R2, UR5, !P0 ;  /* 0x0000000502007c0c */ /* 0x000fe2000c7a1270 */
[C---:B------:R-:W-:Y:S01]  /*c7b0*/  VIADD R10, R7.reuse, UR4 ;  /* 0x00000004070a7c36 */ /* 0x040fe20008000000 */
[CC--:B------:R-:W-:Y:S01]  /*c7c0*/  LEA R6, P6, R7.reuse, R128.reuse, 0x2 ;  /* 0x0000008007067211 */ /* 0x0c0fe200078c10ff */
[----:B------:R-:W-:Y:S01]  /*c7d0*/  VIADD R2, R0, 0x6c ;  /* 0x0000006c00027836 */ /* 0x000fe20000000000 */
[----:B------:R-:W-:Y:S01]  /*c7e0*/  ULDC UR5, c[0x0][0x22c] ;  /* 0x00008b0000057ab9 */ /* 0x000fe20000000800 */
[C---:B------:R-:W-:Y:S01]  /*c7f0*/  VIADD R11, R10.reuse, UR4 ;  /* 0x000000040a0b7c36 */ /* 0x040fe20008000000 */
[-C--:B------:R-:W-:Y:S01]  /*c800*/  LEA.HI.X.SX32 R7, R7, R129.reuse, 0x2, P6 ;  /* 0x0000008107077211 */ /* 0x080fe200030f16ff */
[----:B------:R2:W-:Y:S01]  /*c810*/  @P4 STG.E desc[UR16][R8.64], R119 ;  /* 0x0000007708004986 */ /* 0x0005e2000c101910 */
[-C--:B---3--:R-:W-:Y:S01]  /*c820*/  LEA R4, P6, R10, R128.reuse, 0x2 ;  /* 0x000000800a047211 */ /* 0x088fe200078c10ff */
[C---:B------:R-:W-:Y:S01]  /*c830*/  VIADD R12, R11.reuse, UR4 ;  /* 0x000000040b0c7c36 */ /* 0x040fe20008000000 */
[----:B------:R-:W-:Y:S01]  /*c840*/  ISETP.LT.AND P4, PT, R2, UR5, !P0 ;  /* 0x0000000502007c0c */ /* 0x000fe2000c781270 */
[----:B------:R-:W-:Y:S01]  /*c850*/  VIADD R2, R0, 0x6d ;  /* 0x0000006d00027836 */ /* 0x000fe20000000000 */
[-C--:B------:R-:W-:Y:S01]  /*c860*/  LEA.HI.X.SX32 R5, R10, R129.reuse, 0x2, P6 ;  /* 0x000000810a057211 */ /* 0x080fe200030f16ff */
[----:B------:R-:W-:Y:S01]  /*c870*/  ULDC UR5, c[0x0][0x22c] ;  /* 0x00008b0000057ab9 */ /* 0x000fe20000000800 */
[CC--:B------:R-:W-:Y:S01]  /*c880*/  LEA R10, P6, R11.reuse, R128.reuse, 0x2 ;  /* 0x000000800b0a7211 */ /* 0x0c0fe200078c10ff */
[----:B------:R3:W-:Y:S01]  /*c890*/  @P3 STG.E desc[UR16][R6.64], R76 ;  /* 0x0000004c06003986 */ /* 0x0007e2000c101910 */
        /* <DEDUP_REMOVED lines=13> */
[----:B---3--:R-:W-:Y:S01]  /*c970*/  VIADD R7, R12, UR4 ;  /* 0x000000040c077c36 */ /* 0x008fe20008000000 */
[----:B------:R-:W-:Y:S01]  /*c980*/  ULDC UR5, c[0x0][0x22c] ;  /* 0x00008b0000057ab9 */ /* 0x000fe20000000800 */
[----:B------:R3:W-:Y:S01]  /*c990*/  @P5 STG.E desc[UR16][R8.64], R121 ;  /* 0x0000007908005986 */ /* 0x0007e2000c101910 */
[----:B------:R-:W-:Y:S01]  /*c9a0*/  VIADD R2, R0, 0x70 ;  /* 0x0000007000027836 */ /* 0x000fe20000000000 */
[----:B--2---:R-:W-:-:S02]  /*c9b0*/  LEA R4, P5, R12, R128, 0x2 ;  /* 0x000000800c047211 */ /* 0x004fc400078a10ff */
[CC--:B------:R-:W-:Y:S02]  /*c9c0*/  LEA R6, P6, R7.reuse, R128.reuse, 0x2 ;  /* 0x0000008007067211 */ /* 0x0c0fe400078c10ff */
[-C--:B------:R-:W-:Y:S02]  /*c9d0*/  LEA.HI.X.SX32 R5, R12, R129.reuse, 0x2, P5 ;  /* 0x000000810c057211 */ /* 0x080fe400028f16ff */
[----:B------:R-:W-:Y:S01]  /*c9e0*/  ISETP.LT.AND P5, PT, R2, UR5, !P0 ;  /* 0x0000000502007c0c */ /* 0x000fe2000c7a1270 */
[----:B------:R-:W-:Y:S01]  /*c9f0*/  VIADD R2, R0, 0x71 ;  /* 0x0000007100027836 */ /* 0x000fe20000000000 */
[----:B------:R-:W-:Y:S01]  /*ca00*/  ULDC UR5, c[0x0][0x22c] ;  /* 0x00008b0000057ab9 */ /* 0x000fe20000000800 */
[----:B------:R2:W-:Y:S01]  /*ca10*/  @P4 STG.E desc[UR16][R4.64], R78 ;  /* 0x0000004e04004986 */ /* 0x0005e2000c101910 */
[C---:B---3--:R-:W-:Y:S01]  /*ca20*/  VIADD R9, R7.reuse, UR4 ;  /* 0x0000000407097c36 */ /* 0x048fe20008000000 */
        /* <DEDUP_REMOVED lines=9> */
[-C--:B--2---:R-:W-:Y:S01]  /*cac0*/  LEA R4, P6, R10, R128.reuse, 0x2 ;  /* 0x000000800a047211 */ /* 0x084fe200078c10ff */
[C---:B------:R-:W-:Y:S01]  /*cad0*/  VIADD R12, R11.reuse, UR4 ;  /* 0x000000040b0c7c36 */ /* 0x040fe20008000000 */
[----:B------:R-:W-:Y:S01]  /*cae0*/  ISETP.LT.AND P3, PT, R2, UR5, !P0 ;  /* 0x0000000502007c0c */ /* 0x000fe2000c761270 */
[----:B------:R-:W-:Y:S01]  /*caf0*/  VIADD R2, R0, 0x73 ;  /* 0x0000007300027836 */ /* 0x000fe20000000000 */
[-C--:B------:R-:W-:Y:S01]  /*cb00*/  LEA.HI.X.SX32 R5, R10, R129.reuse, 0x2, P6 ;  /* 0x000000810a057211 */ /* 0x080fe200030f16ff */
[----:B------:R-:W-:Y:S01]  /*cb10*/  ULDC UR5, c[0x0][0x22c] ;  /* 0x00008b0000057ab9 */ /* 0x000fe20000000800 */
[CC--:B------:R-:W-:Y:S01]  /*cb20*/  LEA R10, P6, R11.reuse, R128.reuse, 0x2 ;  /* 0x000000800b0a7211 */ /* 0x0c0fe200078c10ff */
[----:B------:R-:W-:Y:S01]  /*cb30*/  @P2 STG.E desc[UR16][R8.64], R79 ;  /* 0x0000004f08002986 */ /* 0x000fe2000c101910 */
        /* <DEDUP_REMOVED lines=13> */
[----:B------:R-:W-:Y:S01]  /*cc10*/  VIADD R13, R12, UR4 ;  /* 0x000000040c0d7c36 */ /* 0x000fe20008000000 */
[----:B------:R-:W-:Y:S01]  /*cc20*/  ULDC UR5, c[0x0][0x22c] ;  /* 0x00008b0000057ab9 */ /* 0x000fe20000000800 */
[----:B----4-:R3:W-:Y:S01]  /*cc30*/  @P4 STG.E desc[UR16][R6.64], R124 ;  /* 0x0000007c06004986 */ /* 0x0107e2000c101910 */
[----:B------:R-:W-:Y:S01]  /*cc40*/  VIADD R2, R0, 0x76 ;  /* 0x0000007600027836 */ /* 0x000fe20000000000 */
[----:B--2---:R-:W-:-:S02]  /*cc50*/  LEA R4, P4, R12, R128, 0x2 ;  /* 0x000000800c047211 */ /* 0x004fc400078810ff */
[CC--:B------:R-:W-:Y:S02]  /*cc60*/  LEA R8, P6, R13.reuse, R128.reuse, 0x2 ;  /* 0x000000800d087211 */ /* 0x0c0fe400078c10ff */
[-C--:B------:R-:W-:Y:S02]  /*cc70*/  LEA.HI.X.SX32 R5, R12, R129.reuse, 0x2, P4 ;  /* 0x000000810c057211 */ /* 0x080fe400020f16ff */
[CC--:B------:R-:W-:Y:S01]  /*cc80*/  LEA.HI.X.SX32 R9, R13.reuse, R129.reuse, 0x2, P6 ;  /* 0x000000810d097211 */ /* 0x0c0fe200030f16ff */
[----:B------:R-:W-:Y:S01]  /*cc90*/  VIADD R13, R13, UR4 ;  /* 0x000000040d0d7c36 */ /* 0x000fe20008000000 */
[----:B------:R-:W-:Y:S01]  /*cca0*/  ISETP.LT.AND P4, PT, R2, UR5, !P0 ;  /* 0x0000000502007c0c */ /* 0x000fe2000c781270 */
[----:B------:R-:W-:Y:S01]  /*ccb0*/  VIADD R2, R0, 0x77 ;  /* 0x0000007700027836 */ /* 0x000fe20000000000 */
[----:B------:R-:W-:Y:S01]  /*ccc0*/  ULDC UR5, c[0x0][0x22c] ;  /* 0x00008b0000057ab9 */ /* 0x000fe20000000800 */
[----:B------:R2:W-:Y:S01]  /*ccd0*/  @P3 STG.E desc[UR16][R4.64], R81 ;  /* 0x0000005104003986 */ /* 0x0005e2000c101910 */
[CC--:B---3--:R-:W-:Y:S01]  /*cce0*/  LEA R6, P6, R13.reuse, R128.reuse, 0x2 ;  /* 0x000000800d067211 */ /* 0x0c8fe200078c10ff */
[C---:B------:R-:W-:Y:S01]  /*ccf0*/  VIADD R10, R13.reuse, UR4 ;  /* 0x000000040d0a7c36 */ /* 0x040fe20008000000 */
[----:B------:R-:W-:Y:S01]  /*cd00*/  ISETP.LT.AND P3, PT, R2, UR5, !P0 ;  /* 0x0000000502007c0c */ /* 0x000fe2000c761270 */
[----:B------:R-:W-:Y:S01]  /*cd10*/  VIADD R2, R0, 0x78 ;  /* 0x0000007800027836 */ /* 0x000fe20000000000 */
[-C--:B------:R-:W-:Y:S01]  /*cd20*/  LEA.HI.X.SX32 R7, R13, R129.reuse, 0x2, P6 ;  /* 0x000000810d077211 */ /* 0x080fe200030f16ff */
[----:B------:R-:W-:Y:S01]  /*cd30*/  ULDC UR5, c[0x0][0x22c] ;  /* 0x00008b0000057ab9 */ /* 0x000fe20000000800 */
[----:B------:R-:W-:Y:S01]  /*cd40*/  VIADD R11, R10, UR4 ;  /* 0x000000040a0b7c36 */ /* 0x000fe20008000000 */
[----:B------:R3:W-:Y:S01]  /*cd50*/  @P2 STG.E desc[UR16][R8.64], R125 ;  /* 0x0000007d08002986 */ /* 0x0007e2000c101910 */
[----:B------:R-:W-:Y:S01]  /*cd60*/  ISETP.LT.AND P2, PT, R2, UR5, !P0 ;  /* 0x0000000502007c0c */ /* 0x000fe2000c741270 */
[----:B------:R-:W-:Y:S01]  /*cd70*/  VIADD R2, R0, 0x79 ;  /* 0x0000007900027836 */ /* 0x000fe20000000000 */
[----:B------:R-:W-:Y:S01]  /*cd80*/  ULDC UR5, c[0x0][0x22c] ;  /* 0x00008b0000057ab9 */ /* 0x000fe20000000800 */
[-C--:B--2---:R-:W-:Y:S01]  /*cd90*/  LEA R4, P6, R10, R128.reuse, 0x2 ;  /* 0x000000800a047211 */ /* 0x084fe200078c10ff */
[C---:B------:R-:W-:Y:S01]  /*cda0*/  VIADD R12, R11.reuse, UR4 ;  /* 0x000000040b0c7c36 */ /* 0x040fe20008000000 */
[----:B------:R2:W-:Y:S01]  /*cdb0*/  @P1 STG.E desc[UR16][R6.64], R82 ;  /* 0x0000005206001986 */ /* 0x0005e2000c101910 */
[----:B------:R-:W-:Y:S01]  /*cdc0*/  ISETP.LT.AND P1, PT, R2, UR5, !P0 ;  /* 0x0000000502007c0c */ /* 0x000fe2000c721270 */
[----:B------:R-:W-:Y:S01]  /*cdd0*/  VIADD R2, R0, 0x7a ;  /* 0x0000007a00027836 */ /* 0x000fe20000000000 */
[----:B------:R-:W-:Y:S01]  /*cde0*/  LEA.HI.X.SX32 R5, R10, R129, 0x2, P6 ;  /* 0x000000810a057211 */ /* 0x000fe200030f16ff */
[----:B------:R-:W-:Y:S01]  /*cdf0*/  ULDC UR5, c[0x0][0x22c] ;  /* 0x00008b0000057ab9 */ /* 0x000fe20000000800 */
[----:B---3--:R-:W-:-:S03]  /*ce00*/  LEA R8, P6, R11, R128, 0x2 ;  /* 0x000000800b087211 */ /* 0x008fc600078c10ff */
[----:B------:R3:W-:Y:S01]  /*ce10*/  @P5 STG.E desc[UR16][R4.64], R126 ;  /* 0x0000007e04005986 */ /* 0x0007e2000c101910 */
[----:B------:R-:W-:Y:S01]  /*ce20*/  ISETP.LT.AND P5, PT, R2, UR5, !P0 ;  /* 0x0000000502007c0c */ /* 0x000fe2000c7a1270 */
[----:B------:R-:W-:Y:S01]  /*ce30*/  VIADD R2, R0, 0x7b ;  /* 0x0000007b00027836 */ /* 0x000fe20000000000 */
[-C--:B------:R-:W-:Y:S01]  /*ce40*/  LEA.HI.X.SX32 R9, R11, R129.reuse, 0x2, P6 ;  /* 0x000000810b097211 */ /* 0x080fe200030f16ff */
[----:B------:R-:W-:Y:S01]  /*ce50*/  ULDC UR5, c[0x0][0x22c] ;  /* 0x00008b0000057ab9 */ /* 0x000fe20000000800 */
[-C--:B------:R-:W-:Y:S01]  /*ce60*/  LEA R10, P6, R12, R128.reuse, 0x2 ;  /* 0x000000800c0a7211 */ /* 0x080fe200078c10ff */
[----:B--2---:R-:W-:Y:S02]  /*ce70*/  VIADD R6, R0, 0x7d ;  /* 0x0000007d00067836 */ /* 0x004fe40000000000 */
[----:B------:R2:W-:Y:S01]  /*ce80*/  @P4 STG.E desc[UR16][R8.64], R83 ;  /* 0x0000005308004986 */ /* 0x0005e2000c101910 */
[C---:B------:R-:W-:Y:S01]  /*ce90*/  LEA.HI.X.SX32 R11, R12.reuse, R129, 0x2, P6 ;  /* 0x000000810c0b7211 */ /* 0x040fe200030f16ff */
[----:B------:R-:W-:Y:S01]  /*cea0*/  VIADD R12, R12, UR4 ;  /* 0x000000040c0c7c36 */ /* 0x000fe20008000000 */
[----:B------:R-:W-:Y:S01]  /*ceb0*/  ISETP.LT.AND P4, PT, R2, UR5, !P0 ;  /* 0x0000000502007c0c */ /* 0x000fe2000c781270 */
[----:B---3--:R-:W-:Y:S01]  /*cec0*/  VIADD R4, R0, 0x7c ;  /* 0x0000007c00047836 */ /* 0x008fe20000000000 */
[----:B------:R-:W-:Y:S01]  /*ced0*/  ULDC UR5, c[0x0][0x22c] ;  /* 0x00008b0000057ab9 */ /* 0x000fe20000000800 */
[C---:B------:R-:W-:Y:S01]  /*cee0*/  VIADD R5, R12.reuse, UR4 ;  /* 0x000000040c057c36 */ /* 0x040fe20008000000 */
[----:B------:R3:W-:Y:S01]  /*cef0*/  @P3 STG.E desc[UR16][R10.64], R127 ;  /* 0x0000007f0a003986 */ /* 0x0007e2000c101910 */
[----:B------:R-:W-:-:S02]  /*cf00*/  LEA R2, P3, R12, R128, 0x2 ;  /* 0x000000800c027211 */ /* 0x000fc400078610ff */
[----:B------:R-:W-:Y:S02]  /*cf10*/  VIADD R7, R5, UR4 ;  /* 0x0000000405077c36 */ /* 0x000fe40008000000 */
[-C--:B------:R-:W-:Y:S01]  /*cf20*/  LEA.HI.X.SX32 R3, R12, R129.reuse, 0x2, P3 ;  /* 0x000000810c037211 */ /* 0x080fe200018f16ff */
[----:B------:R-:W-:Y:S01]  /*cf30*/  VIADD R12, R0, 0x7e ;  /* 0x0000007e000c7836 */ /* 0x000fe20000000000 */
[----:B------:R-:W-:Y:S01]  /*cf40*/  ISETP.LT.AND P3, PT, R4, UR5, !P0 ;  /* 0x0000000504007c0c */ /* 0x000fe2000c761270 */
[----:B--2---:R-:W-:Y:S01]  /*cf50*/  VIADD R9, R7, UR4 ;  /* 0x0000000407097c36 */ /* 0x004fe20008000000 */
[-C--:B------:R-:W-:Y:S01]  /*cf60*/  LEA R4, P6, R5, R128.reuse, 0x2 ;  /* 0x0000008005047211 */ /* 0x080fe200078c10ff */
[----:B------:R-:W-:Y:S01]  /*cf70*/  ULDC UR5, c[0x0][0x22c] ;  /* 0x00008b0000057ab9 */ /* 0x000fe20000000800 */
[----:B------:R2:W-:Y:S01]  /*cf80*/  @P2 STG.E desc[UR16][R2.64], R84 ;  /* 0x0000005402002986 */ /* 0x0005e2000c101910 */
[----:B---3--:R-:W-:Y:S01]  /*cf90*/  VIADD R11, R9, UR4 ;  /* 0x00000004090b7c36 */ /* 0x008fe20008000000 */
[-C--:B------:R-:W-:Y:S01]  /*cfa0*/  LEA.HI.X.SX32 R5, R5, R129.reuse, 0x2, P6 ;  /* 0x0000008105057211 */ /* 0x080fe200030f16ff */
[----:B------:R-:W-:Y:S01]  /*cfb0*/  VIADD R0, R0, 0x7f ;  /* 0x0000007f00007836 */ /* 0x000fe20000000000 */
[----:B------:R-:W-:Y:S01]  /*cfc0*/  ISETP.LT.AND P2, PT, R6, UR5, !P0 ;  /* 0x0000000506007c0c */ /* 0x000fe2000c741270 */
[----:B------:R-:W-:Y:S01]  /*cfd0*/  VIADD R13, R11, UR4 ;  /* 0x000000040b0d7c36 */ /* 0x000fe20008000000 */
[-C--:B------:R-:W-:Y:S01]  /*cfe0*/  LEA R8, P6, R9, R128.reuse, 0x2 ;  /* 0x0000008009087211 */ /* 0x080fe200078c10ff */
[----:B-1----:R1:W-:Y:S01]  /*cff0*/  @P1 STG.E desc[UR16][R4.64], R16 ;  /* 0x0000001004001986 */ /* 0x0023e2000c101910 */
[----:B------:R-:W-:Y:S01]  /*d000*/  LEA R6, P1, R7, R128, 0x2 ;  /* 0x0000008007067211 */ /* 0x000fe200078210ff */
[----:B------:R-:W-:Y:S01]  /*d010*/  VIADD R14, R13, UR4 ;  /* 0x000000040d0e7c36 */ /* 0x000fe20008000000 */
[----:B------:R-:W-:-:S02]  /*d020*/  LEA.HI.X.SX32 R9, R9, R129, 0x2, P6 ;  /* 0x0000008109097211 */ /* 0x000fc400030f16ff */
[-C--:B------:R-:W-:Y:S01]  /*d030*/  LEA.HI.X.SX32 R7, R7, R129.reuse, 0x2, P1 ;  /* 0x0000008107077211 */ /* 0x080fe200008f16ff */
[----:B------:R-:W-:Y:S01]  /*d040*/  VIADD R15, R14, UR4 ;  /* 0x000000040e0f7c36 */ /* 0x000fe20008000000 */
[-C--:B--2---:R-:W-:Y:S01]  /*d050*/  LEA R2, P6, R11, R128.reuse, 0x2 ;  /* 0x000000800b027211 */ /* 0x084fe200078c10ff */
[----:B------:R-:W-:Y:S01]  /*d060*/  ULDC UR4, c[0x0][0x22c] ;  /* 0x00008b0000047ab9 */ /* 0x000fe20000000800 */
[-C--:B------:R-:W-:Y:S01]  /*d070*/  LEA R10, P1, R13, R128.reuse, 0x2 ;  /* 0x000000800d0a7211 */ /* 0x080fe200078210ff */
[----:B------:R2:W-:Y:S01]  /*d080*/  @P5 STG.E desc[UR16][R6.64], R85 ;  /* 0x0000005506005986 */ /* 0x0005e2000c101910 */
[-C--:B------:R-:W-:Y:S02]  /*d090*/  LEA.HI.X.SX32 R3, R11, R129.reuse, 0x2, P6 ;  /* 0x000000810b037211 */ /* 0x080fe400030f16ff */
[----:B------:R-:W-:Y:S01]  /*d0a0*/  LEA.HI.X.SX32 R11, R13, R129, 0x2, P1 ;  /* 0x000000810d0b7211 */ /* 0x000fe200008f16ff */
[----:B------:R2:W-:Y:S01]  /*d0b0*/  @P4 STG.E desc[UR16][R8.64], R17 ;  /* 0x0000001108004986 */ /* 0x0005e2000c101910 */
[----:B------:R-:W-:Y:S01]  /*d0c0*/  ISETP.LT.AND P1, PT, R12, UR4, !P0 ;  /* 0x000000040c007c0c */ /* 0x000fe2000c721270 */
[----:B------:R-:W-:Y:S01]  /*d0d0*/  ULDC UR4, c[0x0][0x22c] ;  /* 0x00008b0000047ab9 */ /* 0x000fe20000000800 */
[----:B-1----:R-:W-:Y:S01]  /*d0e0*/  LEA R4, P6, R15, R128, 0x2 ;  /* 0x000000800f047211 */ /* 0x002fe200078c10ff */
[----:B------:R2:W-:Y:S01]  /*d0f0*/  @P3 STG.E desc[UR16][R2.64], R86 ;  /* 0x0000005602003986 */ /* 0x0005e2000c101910 */
[----:B------:R-:W-:-:S02]  /*d100*/  ISETP.LT.AND P0, PT, R0, UR4, !P0 ;  /* 0x0000000400007c0c */ /* 0x000fc4000c701270 */
[----:B------:R-:W-:Y:S01]  /*d110*/  LEA.HI.X.SX32 R5, R15, R129, 0x2, P6 ;  /* 0x000000810f057211 */ /* 0x000fe200030f16ff */
[----:B------:R2:W-:Y:S01]  /*d120*/  @P2 STG.E desc[UR16][R10.64], R18 ;  /* 0x000000120a002986 */ /* 0x0005e2000c101910 */
[----:B------:R-:W-:-:S04]  /*d130*/  LEA R128, P6, R14, R128, 0x2 ;  /* 0x000000800e807211 */ /* 0x000fc800078c10ff */
[----:B------:R-:W-:-:S05]  /*d140*/  LEA.HI.X.SX32 R129, R14, R129, 0x2, P6 ;  /* 0x000000810e817211 */ /* 0x000fca00030f16ff */
[----:B------:R2:W-:Y:S01]  /*d150*/  @P1 STG.E desc[UR16][R128.64], R87 ;  /* 0x0000005780001986 */ /* 0x0005e2000c101910 */
[----:B------:R-:W-:Y:S05]  /*d160*/  @!P0 EXIT ;  /* 0x000000000000894d */ /* 0x000fea0003800000 */
[----:B------:R-:W-:Y:S01]  /*d170*/  STG.E desc[UR16][R4.64], R19 ;  /* 0x0000001304007986 */ /* 0x000fe2000c101910 */
[----:B------:R-:W-:Y:S05]  /*d180*/  EXIT ;  /* 0x000000000000794d */ /* 0x000fea0003800000 */
.L_x_2:
[----:B------:R-:W-:-:S00]  /*d190*/  BRA `(.L_x_2) ;  /* 0xfffffffc00fc7947 */ /* 0x000fc0000383ffff */
[----:B------:R-:W-:-:S00]  /*d1a0*/  NOP ;  /* 0x0000000000007918 */ /* 0x000fc00000000000 */
        /* <DEDUP_REMOVED lines=13> */
.L_x_3:


//--------------------- .nv.shared.matmul_kernel  --------------------------
	.section	.nv.shared.matmul_kernel,"aw",@nobits
	.sectionflags	@""
	.align	16
	.zero		1024


//--------------------- .nv.shared.reserved.0     --------------------------
	.section	.nv.shared.reserved.0,"aw",@nobits
	.weak		__nv_reservedSMEM_offset_0_alias
	.size		__nv_reservedSMEM_offset_0_alias, 0, 0
	.other		__nv_reservedSMEM_offset_0_alias,@"STO_CUDA_RESERVED_SHARED STV_DEFAULT"
__nv_reservedSMEM_offset_0_alias:
	.zero		0


//--------------------- .nv.constant0.matmul_kernel --------------------------
	.section	.nv.constant0.matmul_kernel,"a",@progbits
	.sectionflags	@""
	.align	4
.nv.constant0.matmul_kernel:
	.zero		608


//--------------------- SYMBOLS --------------------------

	.type		.nv.reservedSmem.offset0,@object
	.size		.nv.reservedSmem.offset0,0x4
